//
// Generated by NVIDIA NVVM Compiler
//
// Compiler Build ID: CL-36424714
// Cuda compilation tools, release 13.0, V13.0.88
// Based on NVVM 20.0.0
//

.version 9.0
.target sm_100
.address_size 64

	// .globl	_Z17coord_conv_kernelPKfS0_S0_Pfiiiiiiii

.visible .entry _Z17coord_conv_kernelPKfS0_S0_Pfiiiiiiii(
	.param .u64 .ptr .align 1 _Z17coord_conv_kernelPKfS0_S0_Pfiiiiiiii_param_0,
	.param .u64 .ptr .align 1 _Z17coord_conv_kernelPKfS0_S0_Pfiiiiiiii_param_1,
	.param .u64 .ptr .align 1 _Z17coord_conv_kernelPKfS0_S0_Pfiiiiiiii_param_2,
	.param .u64 .ptr .align 1 _Z17coord_conv_kernelPKfS0_S0_Pfiiiiiiii_param_3,
	.param .u32 _Z17coord_conv_kernelPKfS0_S0_Pfiiiiiiii_param_4,
	.param .u32 _Z17coord_conv_kernelPKfS0_S0_Pfiiiiiiii_param_5,
	.param .u32 _Z17coord_conv_kernelPKfS0_S0_Pfiiiiiiii_param_6,
	.param .u32 _Z17coord_conv_kernelPKfS0_S0_Pfiiiiiiii_param_7,
	.param .u32 _Z17coord_conv_kernelPKfS0_S0_Pfiiiiiiii_param_8,
	.param .u32 _Z17coord_conv_kernelPKfS0_S0_Pfiiiiiiii_param_9,
	.param .u32 _Z17coord_conv_kernelPKfS0_S0_Pfiiiiiiii_param_10,
	.param .u32 _Z17coord_conv_kernelPKfS0_S0_Pfiiiiiiii_param_11
)
{
	.reg .pred 	%p<127>;
	.reg .b32 	%r<251>;
	.reg .b32 	%f<192>;
	.reg .b64 	%rd<143>;

	ld.param.u64 	%rd11, [_Z17coord_conv_kernelPKfS0_S0_Pfiiiiiiii_param_0];
	ld.param.u64 	%rd12, [_Z17coord_conv_kernelPKfS0_S0_Pfiiiiiiii_param_1];
	ld.param.u64 	%rd13, [_Z17coord_conv_kernelPKfS0_S0_Pfiiiiiiii_param_2];
	ld.param.u64 	%rd14, [_Z17coord_conv_kernelPKfS0_S0_Pfiiiiiiii_param_3];
	ld.param.u32 	%r69, [_Z17coord_conv_kernelPKfS0_S0_Pfiiiiiiii_param_4];
	ld.param.u32 	%r70, [_Z17coord_conv_kernelPKfS0_S0_Pfiiiiiiii_param_6];
	ld.param.u32 	%r64, [_Z17coord_conv_kernelPKfS0_S0_Pfiiiiiiii_param_7];
	ld.param.u32 	%r65, [_Z17coord_conv_kernelPKfS0_S0_Pfiiiiiiii_param_8];
	ld.param.u32 	%r66, [_Z17coord_conv_kernelPKfS0_S0_Pfiiiiiiii_param_9];
	ld.param.u32 	%r67, [_Z17coord_conv_kernelPKfS0_S0_Pfiiiiiiii_param_10];
	ld.param.u32 	%r68, [_Z17coord_conv_kernelPKfS0_S0_Pfiiiiiiii_param_11];
	cvta.to.global.u64 	%rd1, %rd12;
	cvta.to.global.u64 	%rd2, %rd11;
	cvta.to.global.u64 	%rd3, %rd14;
	cvta.to.global.u64 	%rd4, %rd13;
	mov.u32 	%r71, %ctaid.z;
	mov.u32 	%r72, %ntid.z;
	mov.u32 	%r73, %tid.z;
	mad.lo.s32 	%r1, %r71, %r72, %r73;
	mov.u32 	%r74, %ctaid.y;
	mov.u32 	%r75, %ntid.y;
	mov.u32 	%r76, %tid.y;
	mad.lo.s32 	%r77, %r74, %r75, %r76;
	mov.u32 	%r78, %ctaid.x;
	mov.u32 	%r79, %ntid.x;
	mov.u32 	%r80, %tid.x;
	mad.lo.s32 	%r3, %r78, %r79, %r80;
	setp.ge.s32 	%p2, %r1, %r69;
	setp.ge.s32 	%p3, %r77, %r70;
	or.pred  	%p4, %p2, %p3;
	setp.ge.s32 	%p5, %r3, %r64;
	or.pred  	%p6, %p4, %p5;
	setp.lt.s32 	%p7, %r65, 1;
	or.pred  	%p8, %p6, %p7;
	@%p8 bra 	$L__BB0_83;
	ld.param.u32 	%r229, [_Z17coord_conv_kernelPKfS0_S0_Pfiiiiiiii_param_5];
	setp.lt.s32 	%p9, %r229, 1;
	sub.s32 	%r4, %r3, %r68;
	mul.lo.s32 	%r5, %r65, %r1;
	@%p9 bra 	$L__BB0_72;
	setp.lt.s32 	%p18, %r66, 1;
	@%p18 bra 	$L__BB0_61;
	setp.lt.s32 	%p27, %r67, 1;
	@%p27 bra 	$L__BB0_50;
	and.b32  	%r6, %r67, 7;
	and.b32  	%r7, %r67, 3;
	and.b32  	%r8, %r67, 2147483640;
	and.b32  	%r9, %r67, 1;
	sub.s32 	%r10, %r77, %r68;
	mov.f32 	%f171, 0f00000000;
	mov.b32 	%r232, 0;
$L__BB0_5:
	mov.b32 	%r233, 0;
$L__BB0_6:
	ld.param.u32 	%r230, [_Z17coord_conv_kernelPKfS0_S0_Pfiiiiiiii_param_5];
	mov.u32 	%r195, %ctaid.z;
	mov.u32 	%r196, %ntid.z;
	mov.u32 	%r197, %tid.z;
	mad.lo.s32 	%r198, %r195, %r196, %r197;
	mad.lo.s32 	%r199, %r230, %r198, %r233;
	mul.lo.s32 	%r13, %r199, %r70;
	mad.lo.s32 	%r200, %r232, %r230, %r233;
	mul.lo.s32 	%r14, %r200, %r66;
	mov.b32 	%r234, 0;
$L__BB0_7:
	setp.lt.u32 	%p36, %r67, 8;
	add.s32 	%r202, %r234, %r10;
	setp.gt.s32 	%p37, %r202, -1;
	setp.lt.s32 	%p38, %r202, %r70;
	and.pred  	%p1, %p37, %p38;
	add.s32 	%r203, %r13, %r202;
	mul.lo.s32 	%r16, %r203, %r64;
	add.s32 	%r204, %r14, %r234;
	mul.lo.s32 	%r17, %r204, %r67;
	mov.b32 	%r237, 0;
	@%p36 bra 	$L__BB0_26;
	mov.b32 	%r235, 0;
$L__BB0_9:
	.pragma "nounroll";
	add.s32 	%r19, %r235, %r4;
	setp.gt.s32 	%p39, %r19, -1;
	setp.lt.s32 	%p40, %r19, %r64;
	and.pred  	%p41, %p39, %p40;
	and.pred  	%p43, %p1, %p41;
	add.s32 	%r206, %r19, %r16;
	mul.wide.s32 	%rd129, %r206, 4;
	add.s64 	%rd5, %rd2, %rd129;
	add.s32 	%r207, %r235, %r17;
	mul.wide.s32 	%rd130, %r207, 4;
	add.s64 	%rd6, %rd1, %rd130;
	not.pred 	%p44, %p43;
	@%p44 bra 	$L__BB0_11;
	ld.global.f32 	%f133, [%rd5];
	ld.global.f32 	%f134, [%rd6];
	fma.rn.f32 	%f171, %f133, %f134, %f171;
$L__BB0_11:
	add.s32 	%r208, %r19, 1;
	setp.gt.s32 	%p45, %r208, -1;
	setp.lt.s32 	%p46, %r208, %r64;
	and.pred  	%p47, %p45, %p46;
	and.pred  	%p48, %p1, %p47;
	not.pred 	%p49, %p48;
	@%p49 bra 	$L__BB0_13;
	ld.global.f32 	%f135, [%rd5+4];
	ld.global.f32 	%f136, [%rd6+4];
	fma.rn.f32 	%f171, %f135, %f136, %f171;
$L__BB0_13:
	add.s32 	%r209, %r19, 2;
	setp.gt.s32 	%p50, %r209, -1;
	setp.lt.s32 	%p51, %r209, %r64;
	and.pred  	%p52, %p50, %p51;
	and.pred  	%p53, %p1, %p52;
	not.pred 	%p54, %p53;
	@%p54 bra 	$L__BB0_15;
	ld.global.f32 	%f137, [%rd5+8];
	ld.global.f32 	%f138, [%rd6+8];
	fma.rn.f32 	%f171, %f137, %f138, %f171;
$L__BB0_15:
	add.s32 	%r210, %r19, 3;
	setp.gt.s32 	%p55, %r210, -1;
	setp.lt.s32 	%p56, %r210, %r64;
	and.pred  	%p57, %p55, %p56;
	and.pred  	%p58, %p1, %p57;
	not.pred 	%p59, %p58;
	@%p59 bra 	$L__BB0_17;
	ld.global.f32 	%f139, [%rd5+12];
	ld.global.f32 	%f140, [%rd6+12];
	fma.rn.f32 	%f171, %f139, %f140, %f171;
$L__BB0_17:
	add.s32 	%r211, %r19, 4;
	setp.gt.s32 	%p60, %r211, -1;
	setp.lt.s32 	%p61, %r211, %r64;
	and.pred  	%p62, %p60, %p61;
	and.pred  	%p63, %p1, %p62;
	not.pred 	%p64, %p63;
	@%p64 bra 	$L__BB0_19;
	ld.global.f32 	%f141, [%rd5+16];
	ld.global.f32 	%f142, [%rd6+16];
	fma.rn.f32 	%f171, %f141, %f142, %f171;
$L__BB0_19:
	add.s32 	%r212, %r19, 5;
	setp.gt.s32 	%p65, %r212, -1;
	setp.lt.s32 	%p66, %r212, %r64;
	and.pred  	%p67, %p65, %p66;
	and.pred  	%p68, %p1, %p67;
	not.pred 	%p69, %p68;
	@%p69 bra 	$L__BB0_21;
	ld.global.f32 	%f143, [%rd5+20];
	ld.global.f32 	%f144, [%rd6+20];
	fma.rn.f32 	%f171, %f143, %f144, %f171;
$L__BB0_21:
	add.s32 	%r213, %r19, 6;
	setp.gt.s32 	%p70, %r213, -1;
	setp.lt.s32 	%p71, %r213, %r64;
	and.pred  	%p72, %p70, %p71;
	and.pred  	%p73, %p1, %p72;
	not.pred 	%p74, %p73;
	@%p74 bra 	$L__BB0_23;
	ld.global.f32 	%f145, [%rd5+24];
	ld.global.f32 	%f146, [%rd6+24];
	fma.rn.f32 	%f171, %f145, %f146, %f171;
$L__BB0_23:
	add.s32 	%r214, %r19, 7;
	setp.gt.s32 	%p75, %r214, -1;
	setp.lt.s32 	%p76, %r214, %r64;
	and.pred  	%p77, %p75, %p76;
	and.pred  	%p78, %p1, %p77;
	not.pred 	%p79, %p78;
	@%p79 bra 	$L__BB0_25;
	ld.global.f32 	%f147, [%rd5+28];
	ld.global.f32 	%f148, [%rd6+28];
	fma.rn.f32 	%f171, %f147, %f148, %f171;
$L__BB0_25:
	add.s32 	%r235, %r235, 8;
	setp.ne.s32 	%p80, %r235, %r8;
	mov.u32 	%r237, %r8;
	@%p80 bra 	$L__BB0_9;
$L__BB0_26:
	setp.eq.s32 	%p81, %r6, 0;
	@%p81 bra 	$L__BB0_47;
	add.s32 	%r215, %r6, -1;
	setp.lt.u32 	%p82, %r215, 3;
	@%p82 bra 	$L__BB0_37;
	add.s32 	%r22, %r237, %r4;
	setp.gt.s32 	%p83, %r22, -1;
	setp.lt.s32 	%p84, %r22, %r64;
	and.pred  	%p85, %p83, %p84;
	and.pred  	%p87, %p1, %p85;
	add.s32 	%r216, %r22, %r16;
	mul.wide.s32 	%rd131, %r216, 4;
	add.s64 	%rd7, %rd2, %rd131;
	add.s32 	%r217, %r237, %r17;
	mul.wide.s32 	%rd132, %r217, 4;
	add.s64 	%rd8, %rd1, %rd132;
	not.pred 	%p88, %p87;
	@%p88 bra 	$L__BB0_30;
	ld.global.f32 	%f150, [%rd7];
	ld.global.f32 	%f151, [%rd8];
	fma.rn.f32 	%f171, %f150, %f151, %f171;
$L__BB0_30:
	add.s32 	%r218, %r22, 1;
	setp.gt.s32 	%p89, %r218, -1;
	setp.lt.s32 	%p90, %r218, %r64;
	and.pred  	%p91, %p89, %p90;
	and.pred  	%p92, %p1, %p91;
	not.pred 	%p93, %p92;
	@%p93 bra 	$L__BB0_32;
	ld.global.f32 	%f152, [%rd7+4];
	ld.global.f32 	%f153, [%rd8+4];
	fma.rn.f32 	%f171, %f152, %f153, %f171;
$L__BB0_32:
	add.s32 	%r219, %r22, 2;
	setp.gt.s32 	%p94, %r219, -1;
	setp.lt.s32 	%p95, %r219, %r64;
	and.pred  	%p96, %p94, %p95;
	and.pred  	%p97, %p1, %p96;
	not.pred 	%p98, %p97;
	@%p98 bra 	$L__BB0_34;
	ld.global.f32 	%f154, [%rd7+8];
	ld.global.f32 	%f155, [%rd8+8];
	fma.rn.f32 	%f171, %f154, %f155, %f171;
$L__BB0_34:
	add.s32 	%r220, %r22, 3;
	setp.gt.s32 	%p99, %r220, -1;
	setp.lt.s32 	%p100, %r220, %r64;
	and.pred  	%p101, %p99, %p100;
	and.pred  	%p102, %p1, %p101;
	not.pred 	%p103, %p102;
	@%p103 bra 	$L__BB0_36;
	ld.global.f32 	%f156, [%rd7+12];
	ld.global.f32 	%f157, [%rd8+12];
	fma.rn.f32 	%f171, %f156, %f157, %f171;
$L__BB0_36:
	add.s32 	%r237, %r237, 4;
$L__BB0_37:
	setp.eq.s32 	%p104, %r7, 0;
	@%p104 bra 	$L__BB0_47;
	setp.eq.s32 	%p105, %r7, 1;
	@%p105 bra 	$L__BB0_44;
	add.s32 	%r25, %r237, %r4;
	setp.gt.s32 	%p106, %r25, -1;
	setp.lt.s32 	%p107, %r25, %r64;
	and.pred  	%p108, %p106, %p107;
	and.pred  	%p110, %p1, %p108;
	add.s32 	%r221, %r25, %r16;
	mul.wide.s32 	%rd133, %r221, 4;
	add.s64 	%rd9, %rd2, %rd133;
	add.s32 	%r222, %r237, %r17;
	mul.wide.s32 	%rd134, %r222, 4;
	add.s64 	%rd10, %rd1, %rd134;
	not.pred 	%p111, %p110;
	@%p111 bra 	$L__BB0_41;
	ld.global.f32 	%f159, [%rd9];
	ld.global.f32 	%f160, [%rd10];
	fma.rn.f32 	%f171, %f159, %f160, %f171;
$L__BB0_41:
	add.s32 	%r223, %r25, 1;
	setp.gt.s32 	%p112, %r223, -1;
	setp.lt.s32 	%p113, %r223, %r64;
	and.pred  	%p114, %p112, %p113;
	and.pred  	%p115, %p1, %p114;
	not.pred 	%p116, %p115;
	@%p116 bra 	$L__BB0_43;
	ld.global.f32 	%f161, [%rd9+4];
	ld.global.f32 	%f162, [%rd10+4];
	fma.rn.f32 	%f171, %f161, %f162, %f171;
$L__BB0_43:
	add.s32 	%r237, %r237, 2;
$L__BB0_44:
	setp.eq.s32 	%p117, %r9, 0;
	@%p117 bra 	$L__BB0_47;
	add.s32 	%r28, %r237, %r4;
	setp.gt.s32 	%p118, %r28, -1;
	setp.lt.s32 	%p119, %r28, %r64;
	and.pred  	%p120, %p118, %p119;
	and.pred  	%p122, %p1, %p120;
	not.pred 	%p123, %p122;
	@%p123 bra 	$L__BB0_47;
	add.s32 	%r224, %r28, %r16;
	mul.wide.s32 	%rd135, %r224, 4;
	add.s64 	%rd136, %rd2, %rd135;
	ld.global.f32 	%f163, [%rd136];
	add.s32 	%r225, %r237, %r17;
	mul.wide.s32 	%rd137, %r225, 4;
	add.s64 	%rd138, %rd1, %rd137;
	ld.global.f32 	%f164, [%rd138];
	fma.rn.f32 	%f171, %f163, %f164, %f171;
$L__BB0_47:
	add.s32 	%r234, %r234, 1;
	setp.ne.s32 	%p124, %r234, %r66;
	@%p124 bra 	$L__BB0_7;
	ld.param.u32 	%r231, [_Z17coord_conv_kernelPKfS0_S0_Pfiiiiiiii_param_5];
	add.s32 	%r233, %r233, 1;
	setp.ne.s32 	%p125, %r233, %r231;
	@%p125 bra 	$L__BB0_6;
	mul.wide.u32 	%rd139, %r232, 4;
	add.s64 	%rd140, %rd4, %rd139;
	ld.global.f32 	%f165, [%rd140];
	add.f32 	%f166, %f171, %f165;
	add.s32 	%r226, %r232, %r5;
	mad.lo.s32 	%r227, %r226, %r70, %r77;
	mad.lo.s32 	%r228, %r227, %r64, %r3;
	mul.wide.s32 	%rd141, %r228, 4;
	add.s64 	%rd142, %rd3, %rd141;
	st.global.f32 	[%rd142], %f166;
	add.s32 	%r232, %r232, 1;
	setp.eq.s32 	%p126, %r232, %r65;
	@%p126 bra 	$L__BB0_83;
	bra.uni 	$L__BB0_5;
$L__BB0_50:
	and.b32  	%r32, %r65, 7;
	setp.lt.u32 	%p28, %r65, 8;
	mov.b32 	%r241, 0;
	@%p28 bra 	$L__BB0_53;
	and.b32  	%r241, %r65, 2147483640;
	mov.b32 	%r239, 0;
$L__BB0_52:
	.pragma "nounroll";
	mul.wide.u32 	%rd91, %r239, 4;
	add.s64 	%rd92, %rd4, %rd91;
	ld.global.f32 	%f101, [%rd92];
	add.f32 	%f102, %f101, 0f00000000;
	add.s32 	%r157, %r239, %r5;
	mad.lo.s32 	%r158, %r157, %r70, %r77;
	mad.lo.s32 	%r159, %r158, %r64, %r3;
	mul.wide.s32 	%rd93, %r159, 4;
	add.s64 	%rd94, %rd3, %rd93;
	st.global.f32 	[%rd94], %f102;
	ld.global.f32 	%f103, [%rd92+4];
	add.f32 	%f104, %f103, 0f00000000;
	add.s32 	%r160, %r158, %r70;
	mad.lo.s32 	%r161, %r160, %r64, %r3;
	mul.wide.s32 	%rd95, %r161, 4;
	add.s64 	%rd96, %rd3, %rd95;
	st.global.f32 	[%rd96], %f104;
	ld.global.f32 	%f105, [%rd92+8];
	add.f32 	%f106, %f105, 0f00000000;
	add.s32 	%r162, %r160, %r70;
	mad.lo.s32 	%r163, %r162, %r64, %r3;
	mul.wide.s32 	%rd97, %r163, 4;
	add.s64 	%rd98, %rd3, %rd97;
	st.global.f32 	[%rd98], %f106;
	ld.global.f32 	%f107, [%rd92+12];
	add.f32 	%f108, %f107, 0f00000000;
	add.s32 	%r164, %r162, %r70;
	mad.lo.s32 	%r165, %r164, %r64, %r3;
	mul.wide.s32 	%rd99, %r165, 4;
	add.s64 	%rd100, %rd3, %rd99;
	st.global.f32 	[%rd100], %f108;
	ld.global.f32 	%f109, [%rd92+16];
	add.f32 	%f110, %f109, 0f00000000;
	add.s32 	%r166, %r164, %r70;
	mad.lo.s32 	%r167, %r166, %r64, %r3;
	mul.wide.s32 	%rd101, %r167, 4;
	add.s64 	%rd102, %rd3, %rd101;
	st.global.f32 	[%rd102], %f110;
	ld.global.f32 	%f111, [%rd92+20];
	add.f32 	%f112, %f111, 0f00000000;
	add.s32 	%r168, %r166, %r70;
	mad.lo.s32 	%r169, %r168, %r64, %r3;
	mul.wide.s32 	%rd103, %r169, 4;
	add.s64 	%rd104, %rd3, %rd103;
	st.global.f32 	[%rd104], %f112;
	ld.global.f32 	%f113, [%rd92+24];
	add.f32 	%f114, %f113, 0f00000000;
	add.s32 	%r170, %r168, %r70;
	mad.lo.s32 	%r171, %r170, %r64, %r3;
	mul.wide.s32 	%rd105, %r171, 4;
	add.s64 	%rd106, %rd3, %rd105;
	st.global.f32 	[%rd106], %f114;
	ld.global.f32 	%f115, [%rd92+28];
	add.f32 	%f116, %f115, 0f00000000;
	add.s32 	%r172, %r170, %r70;
	mad.lo.s32 	%r173, %r172, %r64, %r3;
	mul.wide.s32 	%rd107, %r173, 4;
	add.s64 	%rd108, %rd3, %rd107;
	st.global.f32 	[%rd108], %f116;
	add.s32 	%r239, %r239, 8;
	setp.ne.s32 	%p29, %r239, %r241;
	@%p29 bra 	$L__BB0_52;
$L__BB0_53:
	setp.eq.s32 	%p30, %r32, 0;
	@%p30 bra 	$L__BB0_83;
	and.b32  	%r37, %r65, 3;
	setp.lt.u32 	%p31, %r32, 4;
	@%p31 bra 	$L__BB0_56;
	mul.wide.u32 	%rd109, %r241, 4;
	add.s64 	%rd110, %rd4, %rd109;
	ld.global.f32 	%f117, [%rd110];
	add.f32 	%f118, %f117, 0f00000000;
	add.s32 	%r174, %r241, %r5;
	mad.lo.s32 	%r175, %r174, %r70, %r77;
	mad.lo.s32 	%r176, %r175, %r64, %r3;
	mul.wide.s32 	%rd111, %r176, 4;
	add.s64 	%rd112, %rd3, %rd111;
	st.global.f32 	[%rd112], %f118;
	ld.global.f32 	%f119, [%rd110+4];
	add.f32 	%f120, %f119, 0f00000000;
	add.s32 	%r177, %r175, %r70;
	mad.lo.s32 	%r178, %r177, %r64, %r3;
	mul.wide.s32 	%rd113, %r178, 4;
	add.s64 	%rd114, %rd3, %rd113;
	st.global.f32 	[%rd114], %f120;
	ld.global.f32 	%f121, [%rd110+8];
	add.f32 	%f122, %f121, 0f00000000;
	add.s32 	%r179, %r177, %r70;
	mad.lo.s32 	%r180, %r179, %r64, %r3;
	mul.wide.s32 	%rd115, %r180, 4;
	add.s64 	%rd116, %rd3, %rd115;
	st.global.f32 	[%rd116], %f122;
	ld.global.f32 	%f123, [%rd110+12];
	add.f32 	%f124, %f123, 0f00000000;
	add.s32 	%r181, %r179, %r70;
	mad.lo.s32 	%r182, %r181, %r64, %r3;
	mul.wide.s32 	%rd117, %r182, 4;
	add.s64 	%rd118, %rd3, %rd117;
	st.global.f32 	[%rd118], %f124;
	add.s32 	%r241, %r241, 4;
$L__BB0_56:
	setp.eq.s32 	%p32, %r37, 0;
	@%p32 bra 	$L__BB0_83;
	setp.eq.s32 	%p33, %r37, 1;
	@%p33 bra 	$L__BB0_59;
	mul.wide.u32 	%rd119, %r241, 4;
	add.s64 	%rd120, %rd4, %rd119;
	ld.global.f32 	%f125, [%rd120];
	add.f32 	%f126, %f125, 0f00000000;
	add.s32 	%r183, %r241, %r5;
	mad.lo.s32 	%r184, %r183, %r70, %r77;
	mad.lo.s32 	%r185, %r184, %r64, %r3;
	mul.wide.s32 	%rd121, %r185, 4;
	add.s64 	%rd122, %rd3, %rd121;
	st.global.f32 	[%rd122], %f126;
	ld.global.f32 	%f127, [%rd120+4];
	add.f32 	%f128, %f127, 0f00000000;
	add.s32 	%r186, %r184, %r70;
	mad.lo.s32 	%r187, %r186, %r64, %r3;
	mul.wide.s32 	%rd123, %r187, 4;
	add.s64 	%rd124, %rd3, %rd123;
	st.global.f32 	[%rd124], %f128;
	add.s32 	%r241, %r241, 2;
$L__BB0_59:
	and.b32  	%r188, %r65, 1;
	setp.eq.b32 	%p34, %r188, 1;
	not.pred 	%p35, %p34;
	@%p35 bra 	$L__BB0_83;
	mul.wide.u32 	%rd125, %r241, 4;
	add.s64 	%rd126, %rd4, %rd125;
	ld.global.f32 	%f129, [%rd126];
	add.f32 	%f130, %f129, 0f00000000;
	add.s32 	%r189, %r241, %r5;
	mad.lo.s32 	%r190, %r189, %r70, %r77;
	mad.lo.s32 	%r191, %r190, %r64, %r3;
	mul.wide.s32 	%rd127, %r191, 4;
	add.s64 	%rd128, %rd3, %rd127;
	st.global.f32 	[%rd128], %f130;
	bra.uni 	$L__BB0_83;
$L__BB0_61:
	and.b32  	%r42, %r65, 7;
	setp.lt.u32 	%p19, %r65, 8;
	mov.b32 	%r245, 0;
	@%p19 bra 	$L__BB0_64;
	and.b32  	%r245, %r65, 2147483640;
	mov.b32 	%r243, 0;
$L__BB0_63:
	.pragma "nounroll";
	mul.wide.u32 	%rd53, %r243, 4;
	add.s64 	%rd54, %rd4, %rd53;
	ld.global.f32 	%f71, [%rd54];
	add.f32 	%f72, %f71, 0f00000000;
	add.s32 	%r120, %r243, %r5;
	mad.lo.s32 	%r121, %r120, %r70, %r77;
	mad.lo.s32 	%r122, %r121, %r64, %r3;
	mul.wide.s32 	%rd55, %r122, 4;
	add.s64 	%rd56, %rd3, %rd55;
	st.global.f32 	[%rd56], %f72;
	ld.global.f32 	%f73, [%rd54+4];
	add.f32 	%f74, %f73, 0f00000000;
	add.s32 	%r123, %r121, %r70;
	mad.lo.s32 	%r124, %r123, %r64, %r3;
	mul.wide.s32 	%rd57, %r124, 4;
	add.s64 	%rd58, %rd3, %rd57;
	st.global.f32 	[%rd58], %f74;
	ld.global.f32 	%f75, [%rd54+8];
	add.f32 	%f76, %f75, 0f00000000;
	add.s32 	%r125, %r123, %r70;
	mad.lo.s32 	%r126, %r125, %r64, %r3;
	mul.wide.s32 	%rd59, %r126, 4;
	add.s64 	%rd60, %rd3, %rd59;
	st.global.f32 	[%rd60], %f76;
	ld.global.f32 	%f77, [%rd54+12];
	add.f32 	%f78, %f77, 0f00000000;
	add.s32 	%r127, %r125, %r70;
	mad.lo.s32 	%r128, %r127, %r64, %r3;
	mul.wide.s32 	%rd61, %r128, 4;
	add.s64 	%rd62, %rd3, %rd61;
	st.global.f32 	[%rd62], %f78;
	ld.global.f32 	%f79, [%rd54+16];
	add.f32 	%f80, %f79, 0f00000000;
	add.s32 	%r129, %r127, %r70;
	mad.lo.s32 	%r130, %r129, %r64, %r3;
	mul.wide.s32 	%rd63, %r130, 4;
	add.s64 	%rd64, %rd3, %rd63;
	st.global.f32 	[%rd64], %f80;
	ld.global.f32 	%f81, [%rd54+20];
	add.f32 	%f82, %f81, 0f00000000;
	add.s32 	%r131, %r129, %r70;
	mad.lo.s32 	%r132, %r131, %r64, %r3;
	mul.wide.s32 	%rd65, %r132, 4;
	add.s64 	%rd66, %rd3, %rd65;
	st.global.f32 	[%rd66], %f82;
	ld.global.f32 	%f83, [%rd54+24];
	add.f32 	%f84, %f83, 0f00000000;
	add.s32 	%r133, %r131, %r70;
	mad.lo.s32 	%r134, %r133, %r64, %r3;
	mul.wide.s32 	%rd67, %r134, 4;
	add.s64 	%rd68, %rd3, %rd67;
	st.global.f32 	[%rd68], %f84;
	ld.global.f32 	%f85, [%rd54+28];
	add.f32 	%f86, %f85, 0f00000000;
	add.s32 	%r135, %r133, %r70;
	mad.lo.s32 	%r136, %r135, %r64, %r3;
	mul.wide.s32 	%rd69, %r136, 4;
	add.s64 	%rd70, %rd3, %rd69;
	st.global.f32 	[%rd70], %f86;
	add.s32 	%r243, %r243, 8;
	setp.ne.s32 	%p20, %r243, %r245;
	@%p20 bra 	$L__BB0_63;
$L__BB0_64:
	setp.eq.s32 	%p21, %r42, 0;
	@%p21 bra 	$L__BB0_83;
	and.b32  	%r47, %r65, 3;
	setp.lt.u32 	%p22, %r42, 4;
	@%p22 bra 	$L__BB0_67;
	mul.wide.u32 	%rd71, %r245, 4;
	add.s64 	%rd72, %rd4, %rd71;
	ld.global.f32 	%f87, [%rd72];
	add.f32 	%f88, %f87, 0f00000000;
	add.s32 	%r137, %r245, %r5;
	mad.lo.s32 	%r138, %r137, %r70, %r77;
	mad.lo.s32 	%r139, %r138, %r64, %r3;
	mul.wide.s32 	%rd73, %r139, 4;
	add.s64 	%rd74, %rd3, %rd73;
	st.global.f32 	[%rd74], %f88;
	ld.global.f32 	%f89, [%rd72+4];
	add.f32 	%f90, %f89, 0f00000000;
	add.s32 	%r140, %r138, %r70;
	mad.lo.s32 	%r141, %r140, %r64, %r3;
	mul.wide.s32 	%rd75, %r141, 4;
	add.s64 	%rd76, %rd3, %rd75;
	st.global.f32 	[%rd76], %f90;
	ld.global.f32 	%f91, [%rd72+8];
	add.f32 	%f92, %f91, 0f00000000;
	add.s32 	%r142, %r140, %r70;
	mad.lo.s32 	%r143, %r142, %r64, %r3;
	mul.wide.s32 	%rd77, %r143, 4;
	add.s64 	%rd78, %rd3, %rd77;
	st.global.f32 	[%rd78], %f92;
	ld.global.f32 	%f93, [%rd72+12];
	add.f32 	%f94, %f93, 0f00000000;
	add.s32 	%r144, %r142, %r70;
	mad.lo.s32 	%r145, %r144, %r64, %r3;
	mul.wide.s32 	%rd79, %r145, 4;
	add.s64 	%rd80, %rd3, %rd79;
	st.global.f32 	[%rd80], %f94;
	add.s32 	%r245, %r245, 4;
$L__BB0_67:
	setp.eq.s32 	%p23, %r47, 0;
	@%p23 bra 	$L__BB0_83;
	setp.eq.s32 	%p24, %r47, 1;
	@%p24 bra 	$L__BB0_70;
	mul.wide.u32 	%rd81, %r245, 4;
	add.s64 	%rd82, %rd4, %rd81;
	ld.global.f32 	%f95, [%rd82];
	add.f32 	%f96, %f95, 0f00000000;
	add.s32 	%r146, %r245, %r5;
	mad.lo.s32 	%r147, %r146, %r70, %r77;
	mad.lo.s32 	%r148, %r147, %r64, %r3;
	mul.wide.s32 	%rd83, %r148, 4;
	add.s64 	%rd84, %rd3, %rd83;
	st.global.f32 	[%rd84], %f96;
	ld.global.f32 	%f97, [%rd82+4];
	add.f32 	%f98, %f97, 0f00000000;
	add.s32 	%r149, %r147, %r70;
	mad.lo.s32 	%r150, %r149, %r64, %r3;
	mul.wide.s32 	%rd85, %r150, 4;
	add.s64 	%rd86, %rd3, %rd85;
	st.global.f32 	[%rd86], %f98;
	add.s32 	%r245, %r245, 2;
$L__BB0_70:
	and.b32  	%r151, %r65, 1;
	setp.eq.b32 	%p25, %r151, 1;
	not.pred 	%p26, %p25;
	@%p26 bra 	$L__BB0_83;
	mul.wide.u32 	%rd87, %r245, 4;
	add.s64 	%rd88, %rd4, %rd87;
	ld.global.f32 	%f99, [%rd88];
	add.f32 	%f100, %f99, 0f00000000;
	add.s32 	%r152, %r245, %r5;
	mad.lo.s32 	%r153, %r152, %r70, %r77;
	mad.lo.s32 	%r154, %r153, %r64, %r3;
	mul.wide.s32 	%rd89, %r154, 4;
	add.s64 	%rd90, %rd3, %rd89;
	st.global.f32 	[%rd90], %f100;
	bra.uni 	$L__BB0_83;
$L__BB0_72:
	and.b32  	%r52, %r65, 7;
	setp.lt.u32 	%p10, %r65, 8;
	mov.b32 	%r249, 0;
	@%p10 bra 	$L__BB0_75;
	and.b32  	%r249, %r65, 2147483640;
	mov.b32 	%r247, 0;
$L__BB0_74:
	.pragma "nounroll";
	mul.wide.u32 	%rd15, %r247, 4;
	add.s64 	%rd16, %rd4, %rd15;
	ld.global.f32 	%f41, [%rd16];
	add.f32 	%f42, %f41, 0f00000000;
	add.s32 	%r83, %r247, %r5;
	mad.lo.s32 	%r84, %r83, %r70, %r77;
	mad.lo.s32 	%r85, %r84, %r64, %r3;
	mul.wide.s32 	%rd17, %r85, 4;
	add.s64 	%rd18, %rd3, %rd17;
	st.global.f32 	[%rd18], %f42;
	ld.global.f32 	%f43, [%rd16+4];
	add.f32 	%f44, %f43, 0f00000000;
	add.s32 	%r86, %r84, %r70;
	mad.lo.s32 	%r87, %r86, %r64, %r3;
	mul.wide.s32 	%rd19, %r87, 4;
	add.s64 	%rd20, %rd3, %rd19;
	st.global.f32 	[%rd20], %f44;
	ld.global.f32 	%f45, [%rd16+8];
	add.f32 	%f46, %f45, 0f00000000;
	add.s32 	%r88, %r86, %r70;
	mad.lo.s32 	%r89, %r88, %r64, %r3;
	mul.wide.s32 	%rd21, %r89, 4;
	add.s64 	%rd22, %rd3, %rd21;
	st.global.f32 	[%rd22], %f46;
	ld.global.f32 	%f47, [%rd16+12];
	add.f32 	%f48, %f47, 0f00000000;
	add.s32 	%r90, %r88, %r70;
	mad.lo.s32 	%r91, %r90, %r64, %r3;
	mul.wide.s32 	%rd23, %r91, 4;
	add.s64 	%rd24, %rd3, %rd23;
	st.global.f32 	[%rd24], %f48;
	ld.global.f32 	%f49, [%rd16+16];
	add.f32 	%f50, %f49, 0f00000000;
	add.s32 	%r92, %r90, %r70;
	mad.lo.s32 	%r93, %r92, %r64, %r3;
	mul.wide.s32 	%rd25, %r93, 4;
	add.s64 	%rd26, %rd3, %rd25;
	st.global.f32 	[%rd26], %f50;
	ld.global.f32 	%f51, [%rd16+20];
	add.f32 	%f52, %f51, 0f00000000;
	add.s32 	%r94, %r92, %r70;
	mad.lo.s32 	%r95, %r94, %r64, %r3;
	mul.wide.s32 	%rd27, %r95, 4;
	add.s64 	%rd28, %rd3, %rd27;
	st.global.f32 	[%rd28], %f52;
	ld.global.f32 	%f53, [%rd16+24];
	add.f32 	%f54, %f53, 0f00000000;
	add.s32 	%r96, %r94, %r70;
	mad.lo.s32 	%r97, %r96, %r64, %r3;
	mul.wide.s32 	%rd29, %r97, 4;
	add.s64 	%rd30, %rd3, %rd29;
	st.global.f32 	[%rd30], %f54;
	ld.global.f32 	%f55, [%rd16+28];
	add.f32 	%f56, %f55, 0f00000000;
	add.s32 	%r98, %r96, %r70;
	mad.lo.s32 	%r99, %r98, %r64, %r3;
	mul.wide.s32 	%rd31, %r99, 4;
	add.s64 	%rd32, %rd3, %rd31;
	st.global.f32 	[%rd32], %f56;
	add.s32 	%r247, %r247, 8;
	setp.ne.s32 	%p11, %r247, %r249;
	@%p11 bra 	$L__BB0_74;
$L__BB0_75:
	setp.eq.s32 	%p12, %r52, 0;
	@%p12 bra 	$L__BB0_83;
	and.b32  	%r57, %r65, 3;
	setp.lt.u32 	%p13, %r52, 4;
	@%p13 bra 	$L__BB0_78;
	mul.wide.u32 	%rd33, %r249, 4;
	add.s64 	%rd34, %rd4, %rd33;
	ld.global.f32 	%f57, [%rd34];
	add.f32 	%f58, %f57, 0f00000000;
	add.s32 	%r100, %r249, %r5;
	mad.lo.s32 	%r101, %r100, %r70, %r77;
	mad.lo.s32 	%r102, %r101, %r64, %r3;
	mul.wide.s32 	%rd35, %r102, 4;
	add.s64 	%rd36, %rd3, %rd35;
	st.global.f32 	[%rd36], %f58;
	ld.global.f32 	%f59, [%rd34+4];
	add.f32 	%f60, %f59, 0f00000000;
	add.s32 	%r103, %r101, %r70;
	mad.lo.s32 	%r104, %r103, %r64, %r3;
	mul.wide.s32 	%rd37, %r104, 4;
	add.s64 	%rd38, %rd3, %rd37;
	st.global.f32 	[%rd38], %f60;
	ld.global.f32 	%f61, [%rd34+8];
	add.f32 	%f62, %f61, 0f00000000;
	add.s32 	%r105, %r103, %r70;
	mad.lo.s32 	%r106, %r105, %r64, %r3;
	mul.wide.s32 	%rd39, %r106, 4;
	add.s64 	%rd40, %rd3, %rd39;
	st.global.f32 	[%rd40], %f62;
	ld.global.f32 	%f63, [%rd34+12];
	add.f32 	%f64, %f63, 0f00000000;
	add.s32 	%r107, %r105, %r70;
	mad.lo.s32 	%r108, %r107, %r64, %r3;
	mul.wide.s32 	%rd41, %r108, 4;
	add.s64 	%rd42, %rd3, %rd41;
	st.global.f32 	[%rd42], %f64;
	add.s32 	%r249, %r249, 4;
$L__BB0_78:
	setp.eq.s32 	%p14, %r57, 0;
	@%p14 bra 	$L__BB0_83;
	setp.eq.s32 	%p15, %r57, 1;
	@%p15 bra 	$L__BB0_81;
	mul.wide.u32 	%rd43, %r249, 4;
	add.s64 	%rd44, %rd4, %rd43;
	ld.global.f32 	%f65, [%rd44];
	add.f32 	%f66, %f65, 0f00000000;
	add.s32 	%r109, %r249, %r5;
	mad.lo.s32 	%r110, %r109, %r70, %r77;
	mad.lo.s32 	%r111, %r110, %r64, %r3;
	mul.wide.s32 	%rd45, %r111, 4;
	add.s64 	%rd46, %rd3, %rd45;
	st.global.f32 	[%rd46], %f66;
	ld.global.f32 	%f67, [%rd44+4];
	add.f32 	%f68, %f67, 0f00000000;
	add.s32 	%r112, %r110, %r70;
	mad.lo.s32 	%r113, %r112, %r64, %r3;
	mul.wide.s32 	%rd47, %r113, 4;
	add.s64 	%rd48, %rd3, %rd47;
	st.global.f32 	[%rd48], %f68;
	add.s32 	%r249, %r249, 2;
$L__BB0_81:
	and.b32  	%r114, %r65, 1;
	setp.eq.b32 	%p16, %r114, 1;
	not.pred 	%p17, %p16;
	@%p17 bra 	$L__BB0_83;
	mul.wide.u32 	%rd49, %r249, 4;
	add.s64 	%rd50, %rd4, %rd49;
	ld.global.f32 	%f69, [%rd50];
	add.f32 	%f70, %f69, 0f00000000;
	add.s32 	%r115, %r249, %r5;
	mad.lo.s32 	%r116, %r115, %r70, %r77;
	mad.lo.s32 	%r117, %r116, %r64, %r3;
	mul.wide.s32 	%rd51, %r117, 4;
	add.s64 	%rd52, %rd3, %rd51;
	st.global.f32 	[%rd52], %f70;
$L__BB0_83:
	ret;

}
	// .globl	_Z22batch_norm_int8_kernelPKaPfPKfS3_S3_S3_iiiif
.visible .entry _Z22batch_norm_int8_kernelPKaPfPKfS3_S3_S3_iiiif(
	.param .u64 .ptr .align 1 _Z22batch_norm_int8_kernelPKaPfPKfS3_S3_S3_iiiif_param_0,
	.param .u64 .ptr .align 1 _Z22batch_norm_int8_kernelPKaPfPKfS3_S3_S3_iiiif_param_1,
	.param .u64 .ptr .align 1 _Z22batch_norm_int8_kernelPKaPfPKfS3_S3_S3_iiiif_param_2,
	.param .u64 .ptr .align 1 _Z22batch_norm_int8_kernelPKaPfPKfS3_S3_S3_iiiif_param_3,
	.param .u64 .ptr .align 1 _Z22batch_norm_int8_kernelPKaPfPKfS3_S3_S3_iiiif_param_4,
	.param .u64 .ptr .align 1 _Z22batch_norm_int8_kernelPKaPfPKfS3_S3_S3_iiiif_param_5,
	.param .u32 _Z22batch_norm_int8_kernelPKaPfPKfS3_S3_S3_iiiif_param_6,
	.param .u32 _Z22batch_norm_int8_kernelPKaPfPKfS3_S3_S3_iiiif_param_7,
	.param .u32 _Z22batch_norm_int8_kernelPKaPfPKfS3_S3_S3_iiiif_param_8,
	.param .u32 _Z22batch_norm_int8_kernelPKaPfPKfS3_S3_S3_iiiif_param_9,
	.param .f32 _Z22batch_norm_int8_kernelPKaPfPKfS3_S3_S3_iiiif_param_10
)
{
	.reg .pred 	%p<16>;
	.reg .b16 	%rs<16>;
	.reg .b32 	%r<45>;
	.reg .b32 	%f<167>;
	.reg .b64 	%rd<36>;

	ld.param.u64 	%rd13, [_Z22batch_norm_int8_kernelPKaPfPKfS3_S3_S3_iiiif_param_0];
	ld.param.u64 	%rd14, [_Z22batch_norm_int8_kernelPKaPfPKfS3_S3_S3_iiiif_param_1];
	ld.param.u64 	%rd9, [_Z22batch_norm_int8_kernelPKaPfPKfS3_S3_S3_iiiif_param_2];
	ld.param.u64 	%rd10, [_Z22batch_norm_int8_kernelPKaPfPKfS3_S3_S3_iiiif_param_3];
	ld.param.u64 	%rd11, [_Z22batch_norm_int8_kernelPKaPfPKfS3_S3_S3_iiiif_param_4];
	ld.param.u64 	%rd12, [_Z22batch_norm_int8_kernelPKaPfPKfS3_S3_S3_iiiif_param_5];
	ld.param.u32 	%r21, [_Z22batch_norm_int8_kernelPKaPfPKfS3_S3_S3_iiiif_param_6];
	ld.param.u32 	%r22, [_Z22batch_norm_int8_kernelPKaPfPKfS3_S3_S3_iiiif_param_7];
	ld.param.u32 	%r19, [_Z22batch_norm_int8_kernelPKaPfPKfS3_S3_S3_iiiif_param_8];
	ld.param.u32 	%r20, [_Z22batch_norm_int8_kernelPKaPfPKfS3_S3_S3_iiiif_param_9];
	ld.param.f32 	%f1, [_Z22batch_norm_int8_kernelPKaPfPKfS3_S3_S3_iiiif_param_10];
	cvta.to.global.u64 	%rd1, %rd14;
	cvta.to.global.u64 	%rd2, %rd13;
	mov.u32 	%r23, %ctaid.z;
	mov.u32 	%r24, %ntid.z;
	mov.u32 	%r25, %tid.z;
	mad.lo.s32 	%r1, %r23, %r24, %r25;
	mov.u32 	%r26, %ctaid.y;
	mov.u32 	%r27, %ntid.y;
	mov.u32 	%r28, %tid.y;
	mad.lo.s32 	%r29, %r26, %r27, %r28;
	mov.u32 	%r30, %ctaid.x;
	mov.u32 	%r31, %ntid.x;
	mov.u32 	%r32, %tid.x;
	mad.lo.s32 	%r3, %r30, %r31, %r32;
	setp.ge.s32 	%p1, %r1, %r21;
	setp.ge.s32 	%p2, %r29, %r22;
	or.pred  	%p3, %p1, %p2;
	setp.ge.s32 	%p4, %r3, %r19;
	or.pred  	%p5, %p3, %p4;
	setp.lt.s32 	%p6, %r20, 1;
	or.pred  	%p7, %p5, %p6;
	@%p7 bra 	$L__BB1_12;
	cvta.to.global.u64 	%rd15, %rd9;
	cvta.to.global.u64 	%rd16, %rd10;
	cvta.to.global.u64 	%rd17, %rd11;
	cvta.to.global.u64 	%rd18, %rd12;
	mad.lo.s32 	%r34, %r22, %r1, %r29;
	mad.lo.s32 	%r35, %r34, %r19, %r3;
	mul.lo.s32 	%r4, %r35, %r20;
	mul.wide.u32 	%rd19, %r29, 4;
	add.s64 	%rd3, %rd15, %rd19;
	add.s64 	%rd4, %rd16, %rd19;
	add.s64 	%rd5, %rd17, %rd19;
	add.s64 	%rd6, %rd18, %rd19;
	and.b32  	%r5, %r20, 7;
	setp.lt.u32 	%p8, %r20, 8;
	mov.b32 	%r43, 0;
	@%p8 bra 	$L__BB1_4;
	and.b32  	%r43, %r20, 2147483640;
	neg.s32 	%r41, %r43;
	add.s64 	%rd7, %rd2, 3;
	add.s64 	%rd8, %rd1, 16;
	mov.u32 	%r40, %r4;
$L__BB1_3:
	.pragma "nounroll";
	cvt.s64.s32 	%rd20, %r40;
	add.s64 	%rd21, %rd7, %rd20;
	mul.wide.s32 	%rd22, %r40, 4;
	add.s64 	%rd23, %rd8, %rd22;
	ld.global.s8 	%rs1, [%rd21+-3];
	cvt.rn.f32.s16 	%f2, %rs1;
	ld.global.f32 	%f3, [%rd3];
	sub.f32 	%f4, %f2, %f3;
	st.global.f32 	[%rd23+-16], %f4;
	ld.global.f32 	%f5, [%rd4];
	add.f32 	%f6, %f1, %f5;
	sqrt.rn.f32 	%f7, %f6;
	div.rn.f32 	%f8, %f4, %f7;
	st.global.f32 	[%rd23+-16], %f8;
	ld.global.f32 	%f9, [%rd5];
	mul.f32 	%f10, %f8, %f9;
	st.global.f32 	[%rd23+-16], %f10;
	ld.global.f32 	%f11, [%rd6];
	add.f32 	%f12, %f10, %f11;
	st.global.f32 	[%rd23+-16], %f12;
	ld.global.s8 	%rs2, [%rd21+-2];
	cvt.rn.f32.s16 	%f13, %rs2;
	ld.global.f32 	%f14, [%rd3];
	sub.f32 	%f15, %f13, %f14;
	st.global.f32 	[%rd23+-12], %f15;
	ld.global.f32 	%f16, [%rd4];
	add.f32 	%f17, %f1, %f16;
	sqrt.rn.f32 	%f18, %f17;
	div.rn.f32 	%f19, %f15, %f18;
	st.global.f32 	[%rd23+-12], %f19;
	ld.global.f32 	%f20, [%rd5];
	mul.f32 	%f21, %f19, %f20;
	st.global.f32 	[%rd23+-12], %f21;
	ld.global.f32 	%f22, [%rd6];
	add.f32 	%f23, %f21, %f22;
	st.global.f32 	[%rd23+-12], %f23;
	ld.global.s8 	%rs3, [%rd21+-1];
	cvt.rn.f32.s16 	%f24, %rs3;
	ld.global.f32 	%f25, [%rd3];
	sub.f32 	%f26, %f24, %f25;
	st.global.f32 	[%rd23+-8], %f26;
	ld.global.f32 	%f27, [%rd4];
	add.f32 	%f28, %f1, %f27;
	sqrt.rn.f32 	%f29, %f28;
	div.rn.f32 	%f30, %f26, %f29;
	st.global.f32 	[%rd23+-8], %f30;
	ld.global.f32 	%f31, [%rd5];
	mul.f32 	%f32, %f30, %f31;
	st.global.f32 	[%rd23+-8], %f32;
	ld.global.f32 	%f33, [%rd6];
	add.f32 	%f34, %f32, %f33;
	st.global.f32 	[%rd23+-8], %f34;
	ld.global.s8 	%rs4, [%rd21];
	cvt.rn.f32.s16 	%f35, %rs4;
	ld.global.f32 	%f36, [%rd3];
	sub.f32 	%f37, %f35, %f36;
	st.global.f32 	[%rd23+-4], %f37;
	ld.global.f32 	%f38, [%rd4];
	add.f32 	%f39, %f1, %f38;
	sqrt.rn.f32 	%f40, %f39;
	div.rn.f32 	%f41, %f37, %f40;
	st.global.f32 	[%rd23+-4], %f41;
	ld.global.f32 	%f42, [%rd5];
	mul.f32 	%f43, %f41, %f42;
	st.global.f32 	[%rd23+-4], %f43;
	ld.global.f32 	%f44, [%rd6];
	add.f32 	%f45, %f43, %f44;
	st.global.f32 	[%rd23+-4], %f45;
	ld.global.s8 	%rs5, [%rd21+1];
	cvt.rn.f32.s16 	%f46, %rs5;
	ld.global.f32 	%f47, [%rd3];
	sub.f32 	%f48, %f46, %f47;
	st.global.f32 	[%rd23], %f48;
	ld.global.f32 	%f49, [%rd4];
	add.f32 	%f50, %f1, %f49;
	sqrt.rn.f32 	%f51, %f50;
	div.rn.f32 	%f52, %f48, %f51;
	st.global.f32 	[%rd23], %f52;
	ld.global.f32 	%f53, [%rd5];
	mul.f32 	%f54, %f52, %f53;
	st.global.f32 	[%rd23], %f54;
	ld.global.f32 	%f55, [%rd6];
	add.f32 	%f56, %f54, %f55;
	st.global.f32 	[%rd23], %f56;
	ld.global.s8 	%rs6, [%rd21+2];
	cvt.rn.f32.s16 	%f57, %rs6;
	ld.global.f32 	%f58, [%rd3];
	sub.f32 	%f59, %f57, %f58;
	st.global.f32 	[%rd23+4], %f59;
	ld.global.f32 	%f60, [%rd4];
	add.f32 	%f61, %f1, %f60;
	sqrt.rn.f32 	%f62, %f61;
	div.rn.f32 	%f63, %f59, %f62;
	st.global.f32 	[%rd23+4], %f63;
	ld.global.f32 	%f64, [%rd5];
	mul.f32 	%f65, %f63, %f64;
	st.global.f32 	[%rd23+4], %f65;
	ld.global.f32 	%f66, [%rd6];
	add.f32 	%f67, %f65, %f66;
	st.global.f32 	[%rd23+4], %f67;
	ld.global.s8 	%rs7, [%rd21+3];
	cvt.rn.f32.s16 	%f68, %rs7;
	ld.global.f32 	%f69, [%rd3];
	sub.f32 	%f70, %f68, %f69;
	st.global.f32 	[%rd23+8], %f70;
	ld.global.f32 	%f71, [%rd4];
	add.f32 	%f72, %f1, %f71;
	sqrt.rn.f32 	%f73, %f72;
	div.rn.f32 	%f74, %f70, %f73;
	st.global.f32 	[%rd23+8], %f74;
	ld.global.f32 	%f75, [%rd5];
	mul.f32 	%f76, %f74, %f75;
	st.global.f32 	[%rd23+8], %f76;
	ld.global.f32 	%f77, [%rd6];
	add.f32 	%f78, %f76, %f77;
	st.global.f32 	[%rd23+8], %f78;
	ld.global.s8 	%rs8, [%rd21+4];
	cvt.rn.f32.s16 	%f79, %rs8;
	ld.global.f32 	%f80, [%rd3];
	sub.f32 	%f81, %f79, %f80;
	st.global.f32 	[%rd23+12], %f81;
	ld.global.f32 	%f82, [%rd4];
	add.f32 	%f83, %f1, %f82;
	sqrt.rn.f32 	%f84, %f83;
	div.rn.f32 	%f85, %f81, %f84;
	st.global.f32 	[%rd23+12], %f85;
	ld.global.f32 	%f86, [%rd5];
	mul.f32 	%f87, %f85, %f86;
	st.global.f32 	[%rd23+12], %f87;
	ld.global.f32 	%f88, [%rd6];
	add.f32 	%f89, %f87, %f88;
	st.global.f32 	[%rd23+12], %f89;
	add.s32 	%r41, %r41, 8;
	add.s32 	%r40, %r40, 8;
	setp.ne.s32 	%p9, %r41, 0;
	@%p9 bra 	$L__BB1_3;
$L__BB1_4:
	setp.eq.s32 	%p10, %r5, 0;
	@%p10 bra 	$L__BB1_12;
	and.b32  	%r13, %r20, 3;
	setp.lt.u32 	%p11, %r5, 4;
	@%p11 bra 	$L__BB1_7;
	add.s32 	%r36, %r43, %r4;
	cvt.s64.s32 	%rd24, %r36;
	add.s64 	%rd25, %rd2, %rd24;
	ld.global.s8 	%rs9, [%rd25];
	cvt.rn.f32.s16 	%f90, %rs9;
	ld.global.f32 	%f91, [%rd3];
	sub.f32 	%f92, %f90, %f91;
	mul.wide.s32 	%rd26, %r36, 4;
	add.s64 	%rd27, %rd1, %rd26;
	st.global.f32 	[%rd27], %f92;
	ld.global.f32 	%f93, [%rd4];
	add.f32 	%f94, %f1, %f93;
	sqrt.rn.f32 	%f95, %f94;
	div.rn.f32 	%f96, %f92, %f95;
	st.global.f32 	[%rd27], %f96;
	ld.global.f32 	%f97, [%rd5];
	mul.f32 	%f98, %f96, %f97;
	st.global.f32 	[%rd27], %f98;
	ld.global.f32 	%f99, [%rd6];
	add.f32 	%f100, %f98, %f99;
	st.global.f32 	[%rd27], %f100;
	ld.global.s8 	%rs10, [%rd25+1];
	cvt.rn.f32.s16 	%f101, %rs10;
	ld.global.f32 	%f102, [%rd3];
	sub.f32 	%f103, %f101, %f102;
	st.global.f32 	[%rd27+4], %f103;
	ld.global.f32 	%f104, [%rd4];
	add.f32 	%f105, %f1, %f104;
	sqrt.rn.f32 	%f106, %f105;
	div.rn.f32 	%f107, %f103, %f106;
	st.global.f32 	[%rd27+4], %f107;
	ld.global.f32 	%f108, [%rd5];
	mul.f32 	%f109, %f107, %f108;
	st.global.f32 	[%rd27+4], %f109;
	ld.global.f32 	%f110, [%rd6];
	add.f32 	%f111, %f109, %f110;
	st.global.f32 	[%rd27+4], %f111;
	ld.global.s8 	%rs11, [%rd25+2];
	cvt.rn.f32.s16 	%f112, %rs11;
	ld.global.f32 	%f113, [%rd3];
	sub.f32 	%f114, %f112, %f113;
	st.global.f32 	[%rd27+8], %f114;
	ld.global.f32 	%f115, [%rd4];
	add.f32 	%f116, %f1, %f115;
	sqrt.rn.f32 	%f117, %f116;
	div.rn.f32 	%f118, %f114, %f117;
	st.global.f32 	[%rd27+8], %f118;
	ld.global.f32 	%f119, [%rd5];
	mul.f32 	%f120, %f118, %f119;
	st.global.f32 	[%rd27+8], %f120;
	ld.global.f32 	%f121, [%rd6];
	add.f32 	%f122, %f120, %f121;
	st.global.f32 	[%rd27+8], %f122;
	ld.global.s8 	%rs12, [%rd25+3];
	cvt.rn.f32.s16 	%f123, %rs12;
	ld.global.f32 	%f124, [%rd3];
	sub.f32 	%f125, %f123, %f124;
	st.global.f32 	[%rd27+12], %f125;
	ld.global.f32 	%f126, [%rd4];
	add.f32 	%f127, %f1, %f126;
	sqrt.rn.f32 	%f128, %f127;
	div.rn.f32 	%f129, %f125, %f128;
	st.global.f32 	[%rd27+12], %f129;
	ld.global.f32 	%f130, [%rd5];
	mul.f32 	%f131, %f129, %f130;
	st.global.f32 	[%rd27+12], %f131;
	ld.global.f32 	%f132, [%rd6];
	add.f32 	%f133, %f131, %f132;
	st.global.f32 	[%rd27+12], %f133;
	add.s32 	%r43, %r43, 4;
$L__BB1_7:
	setp.eq.s32 	%p12, %r13, 0;
	@%p12 bra 	$L__BB1_12;
	setp.eq.s32 	%p13, %r13, 1;
	@%p13 bra 	$L__BB1_10;
	add.s32 	%r37, %r43, %r4;
	cvt.s64.s32 	%rd28, %r37;
	add.s64 	%rd29, %rd2, %rd28;
	ld.global.s8 	%rs13, [%rd29];
	cvt.rn.f32.s16 	%f134, %rs13;
	ld.global.f32 	%f135, [%rd3];
	sub.f32 	%f136, %f134, %f135;
	mul.wide.s32 	%rd30, %r37, 4;
	add.s64 	%rd31, %rd1, %rd30;
	st.global.f32 	[%rd31], %f136;
	ld.global.f32 	%f137, [%rd4];
	add.f32 	%f138, %f1, %f137;
	sqrt.rn.f32 	%f139, %f138;
	div.rn.f32 	%f140, %f136, %f139;
	st.global.f32 	[%rd31], %f140;
	ld.global.f32 	%f141, [%rd5];
	mul.f32 	%f142, %f140, %f141;
	st.global.f32 	[%rd31], %f142;
	ld.global.f32 	%f143, [%rd6];
	add.f32 	%f144, %f142, %f143;
	st.global.f32 	[%rd31], %f144;
	ld.global.s8 	%rs14, [%rd29+1];
	cvt.rn.f32.s16 	%f145, %rs14;
	ld.global.f32 	%f146, [%rd3];
	sub.f32 	%f147, %f145, %f146;
	st.global.f32 	[%rd31+4], %f147;
	ld.global.f32 	%f148, [%rd4];
	add.f32 	%f149, %f1, %f148;
	sqrt.rn.f32 	%f150, %f149;
	div.rn.f32 	%f151, %f147, %f150;
	st.global.f32 	[%rd31+4], %f151;
	ld.global.f32 	%f152, [%rd5];
	mul.f32 	%f153, %f151, %f152;
	st.global.f32 	[%rd31+4], %f153;
	ld.global.f32 	%f154, [%rd6];
	add.f32 	%f155, %f153, %f154;
	st.global.f32 	[%rd31+4], %f155;
	add.s32 	%r43, %r43, 2;
$L__BB1_10:
	and.b32  	%r38, %r20, 1;
	setp.eq.b32 	%p14, %r38, 1;
	not.pred 	%p15, %p14;
	@%p15 bra 	$L__BB1_12;
	add.s32 	%r39, %r43, %r4;
	cvt.s64.s32 	%rd32, %r39;
	add.s64 	%rd33, %rd2, %rd32;
	ld.global.s8 	%rs15, [%rd33];
	cvt.rn.f32.s16 	%f156, %rs15;
	ld.global.f32 	%f157, [%rd3];
	sub.f32 	%f158, %f156, %f157;
	mul.wide.s32 	%rd34, %r39, 4;
	add.s64 	%rd35, %rd1, %rd34;
	st.global.f32 	[%rd35], %f158;
	ld.global.f32 	%f159, [%rd4];
	add.f32 	%f160, %f1, %f159;
	sqrt.rn.f32 	%f161, %f160;
	div.rn.f32 	%f162, %f158, %f161;
	st.global.f32 	[%rd35], %f162;
	ld.global.f32 	%f163, [%rd5];
	mul.f32 	%f164, %f162, %f163;
	st.global.f32 	[%rd35], %f164;
	ld.global.f32 	%f165, [%rd6];
	add.f32 	%f166, %f164, %f165;
	st.global.f32 	[%rd35], %f166;
$L__BB1_12:
	ret;

}
	// .globl	_Z11relu_kernelPfi
.visible .entry _Z11relu_kernelPfi(
	.param .u64 .ptr .align 1 _Z11relu_kernelPfi_param_0,
	.param .u32 _Z11relu_kernelPfi_param_1
)
{
	.reg .pred 	%p<2>;
	.reg .b32 	%r<6>;
	.reg .b32 	%f<3>;
	.reg .b64 	%rd<5>;

	ld.param.u64 	%rd1, [_Z11relu_kernelPfi_param_0];
	ld.param.u32 	%r2, [_Z11relu_kernelPfi_param_1];
	mov.u32 	%r3, %ctaid.x;
	mov.u32 	%r4, %ntid.x;
	mov.u32 	%r5, %tid.x;
	mad.lo.s32 	%r1, %r3, %r4, %r5;
	setp.ge.s32 	%p1, %r1, %r2;
	@%p1 bra 	$L__BB2_2;
	cvta.to.global.u64 	%rd2, %rd1;
	mul.wide.s32 	%rd3, %r1, 4;
	add.s64 	%rd4, %rd2, %rd3;
	ld.global.f32 	%f1, [%rd4];
	max.f32 	%f2, %f1, 0f00000000;
	st.global.f32 	[%rd4], %f2;
$L__BB2_2:
	ret;

}


// ===== COMPILED SASS (sm_100) =====

	.target	sm_100

	.elftype	@"ET_EXEC"


//--------------------- .note.nv.tkinfo           --------------------------
	.section	.note.nv.tkinfo,"",@"SHT_NOTE"
	.sectionflags	@"SHF_NOTE_NV_TKINFO"
	.tkinfo
        /*0018*/ 	.word	0x00000002
        /*0030*/ 	.string	""
        /*0030*/ 	.string	"ptxas"
        /*0030*/ 	.string	"Cuda compilation tools, release 13.0, V13.0.88"
        /*0030*/ 	.string	"Build cuda_13.0.r13.0/compiler.36424714_0"
        /*0030*/ 	.string	"-arch sm_100 -m 64 "



//--------------------- .note.nv.cuinfo           --------------------------
	.section	.note.nv.cuinfo,"",@"SHT_NOTE"
	.sectionflags	@"SHF_NOTE_NV_CUINFO"
        /*0018*/ 	.short	0x0002
        /*001a*/ 	.short	0x0064
        /*001c*/ 	.short	0x0082
	.zero		2


//--------------------- .nv.info                  --------------------------
	.section	.nv.info,"",@"SHT_CUDA_INFO"
	.align	4


	//----- nvinfo : EIATTR_REGCOUNT
	.align		4
        /*0000*/ 	.byte	0x04, 0x2f
        /*0002*/ 	.short	(.L_1 - .L_0)
	.align		4
.L_0:
        /*0004*/ 	.word	index@(_Z17coord_conv_kernelPKfS0_S0_Pfiiiiiiii)
        /*0008*/ 	.word	0x0000001c


	//----- nvinfo : EIATTR_FRAME_SIZE
	.align		4
.L_1:
        /*000c*/ 	.byte	0x04, 0x11
        /*000e*/ 	.short	(.L_3 - .L_2)
	.align		4
.L_2:
        /*0010*/ 	.word	index@(_Z17coord_conv_kernelPKfS0_S0_Pfiiiiiiii)
        /*0014*/ 	.word	0x00000000


	//----- nvinfo : EIATTR_REGCOUNT
	.align		4
.L_3:
        /*0018*/ 	.byte	0x04, 0x2f
        /*001a*/ 	.short	(.L_5 - .L_4)
	.align		4
.L_4:
        /*001c*/ 	.word	index@(_Z22batch_norm_int8_kernelPKaPfPKfS3_S3_S3_iiiif)
        /*0020*/ 	.word	0x00000020


	//----- nvinfo : EIATTR_FRAME_SIZE
	.align		4
.L_5:
        /*0024*/ 	.byte	0x04, 0x11
        /*0026*/ 	.short	(.L_7 - .L_6)
	.align		4
.L_6:
        /*0028*/ 	.word	index@($__internal_1_$__cuda_sm3x_div_rn_noftz_f32_slowpath)
        /*002c*/ 	.word	0x00000000


	//----- nvinfo : EIATTR_FRAME_SIZE
	.align		4
.L_7:
        /*0030*/ 	.byte	0x04, 0x11
        /*0032*/ 	.short	(.L_9 - .L_8)
	.align		4
.L_8:
        /*0034*/ 	.word	index@($__internal_0_$__cuda_sm20_sqrt_rn_f32_slowpath)
        /*0038*/ 	.word	0x00000000


	//----- nvinfo : EIATTR_FRAME_SIZE
	.align		4
.L_9:
        /*003c*/ 	.byte	0x04, 0x11
        /*003e*/ 	.short	(.L_11 - .L_10)
	.align		4
.L_10:
        /*0040*/ 	.word	index@(_Z22batch_norm_int8_kernelPKaPfPKfS3_S3_S3_iiiif)
        /*0044*/ 	.word	0x00000000


	//----- nvinfo : EIATTR_REGCOUNT
	.align		4
.L_11:
        /*0048*/ 	.byte	0x04, 0x2f
        /*004a*/ 	.short	(.L_13 - .L_12)
	.align		4
.L_12:
        /*004c*/ 	.word	index@(_Z11relu_kernelPfi)
        /*0050*/ 	.word	0x00000008


	//----- nvinfo : EIATTR_FRAME_SIZE
	.align		4
.L_13:
        /*0054*/ 	.byte	0x04, 0x11
        /*0056*/ 	.short	(.L_15 - .L_14)
	.align		4
.L_14:
        /*0058*/ 	.word	index@(_Z11relu_kernelPfi)
        /*005c*/ 	.word	0x00000000


	//----- nvinfo : EIATTR_MIN_STACK_SIZE
	.align		4
.L_15:
        /*0060*/ 	.byte	0x04, 0x12
        /*0062*/ 	.short	(.L_17 - .L_16)
	.align		4
.L_16:
        /*0064*/ 	.word	index@(_Z11relu_kernelPfi)
        /*0068*/ 	.word	0x00000000


	//----- nvinfo : EIATTR_MIN_STACK_SIZE
	.align		4
.L_17:
        /*006c*/ 	.byte	0x04, 0x12
        /*006e*/ 	.short	(.L_19 - .L_18)
	.align		4
.L_18:
        /*0070*/ 	.word	index@(_Z22batch_norm_int8_kernelPKaPfPKfS3_S3_S3_iiiif)
        /*0074*/ 	.word	0x00000000


	//----- nvinfo : EIATTR_MIN_STACK_SIZE
	.align		4
.L_19:
        /*0078*/ 	.byte	0x04, 0x12
        /*007a*/ 	.short	(.L_21 - .L_20)
	.align		4
.L_20:
        /*007c*/ 	.word	index@(_Z17coord_conv_kernelPKfS0_S0_Pfiiiiiiii)
        /*0080*/ 	.word	0x00000000
.L_21:


//--------------------- .nv.compat                --------------------------
	.section	.nv.compat,"",@"SHT_CUDA_COMPAT_INFO"
	.align	4
        /*0000*/ 	.byte	0x02, 0x09, 0x00, 0x00, 0x02, 0x02, 0x01, 0x00, 0x02, 0x05, 0x05, 0x00, 0x03, 0x07, 0x01, 0x01
        /*0010*/ 	.byte	0x02, 0x03, 0x00, 0x00, 0x02, 0x06, 0x01, 0x00, 0x04, 0x0b, 0x08, 0x00, 0x01, 0x00, 0x00, 0x00
        /*0020*/ 	.byte	0x00, 0x00, 0x00, 0x00


//--------------------- .nv.info._Z11relu_kernelPfi --------------------------
	.section	.nv.info._Z11relu_kernelPfi,"",@"SHT_CUDA_INFO"
	.sectionflags	@""
	.align	4


	//----- nvinfo : EIATTR_CUDA_API_VERSION
	.align		4
        /*0000*/ 	.byte	0x04, 0x37
        /*0002*/ 	.short	(.L_23 - .L_22)
.L_22:
        /*0004*/ 	.word	0x00000082


	//----- nvinfo : EIATTR_KPARAM_INFO
	.align		4
.L_23:
        /*0008*/ 	.byte	0x04, 0x17
        /*000a*/ 	.short	(.L_25 - .L_24)
.L_24:
        /*000c*/ 	.word	0x00000000
        /*0010*/ 	.short	0x0001
        /*0012*/ 	.short	0x0008
        /*0014*/ 	.byte	0x00, 0xf0, 0x11, 0x00


	//----- nvinfo : EIATTR_KPARAM_INFO
	.align		4
.L_25:
        /*0018*/ 	.byte	0x04, 0x17
        /*001a*/ 	.short	(.L_27 - .L_26)
.L_26:
        /*001c*/ 	.word	0x00000000
        /*0020*/ 	.short	0x0000
        /*0022*/ 	.short	0x0000
        /*0024*/ 	.byte	0x00, 0xf5, 0x21, 0x00


	//----- nvinfo : EIATTR_SPARSE_MMA_MASK
	.align		4
.L_27:
        /*0028*/ 	.byte	0x03, 0x50
        /*002a*/ 	.short	0x0000


	//----- nvinfo : EIATTR_MAXREG_COUNT
	.align		4
        /*002c*/ 	.byte	0x03, 0x1b
        /*002e*/ 	.short	0x00ff


	//----- nvinfo : EIATTR_MERCURY_ISA_VERSION
	.align		4
        /*0030*/ 	.byte	0x03, 0x5f
        /*0032*/ 	.short	0x0101


	//----- nvinfo : EIATTR_VRC_CTA_INIT_COUNT
	.align		4
        /*0034*/ 	.byte	0x02, 0x4a
	.zero		1
	.zero		1


	//----- nvinfo : EIATTR_EXIT_INSTR_OFFSETS
	.align		4
        /*0038*/ 	.byte	0x04, 0x1c
        /*003a*/ 	.short	(.L_29 - .L_28)


	//   ....[0]....
.L_28:
        /*003c*/ 	.word	0x00000070


	//   ....[1]....
        /*0040*/ 	.word	0x000000e0


	//----- nvinfo : EIATTR_CBANK_PARAM_SIZE
	.align		4
.L_29:
        /*0044*/ 	.byte	0x03, 0x19
        /*0046*/ 	.short	0x000c


	//----- nvinfo : EIATTR_PARAM_CBANK
	.align		4
        /*0048*/ 	.byte	0x04, 0x0a
        /*004a*/ 	.short	(.L_31 - .L_30)
	.align		4
.L_30:
        /*004c*/ 	.word	index@(.nv.constant0._Z11relu_kernelPfi)
        /*0050*/ 	.short	0x0380
        /*0052*/ 	.short	0x000c


	//----- nvinfo : EIATTR_SW_WAR
	.align		4
.L_31:
        /*0054*/ 	.byte	0x04, 0x36
        /*0056*/ 	.short	(.L_33 - .L_32)
.L_32:
        /*0058*/ 	.word	0x00000008
.L_33:


//--------------------- .nv.info._Z22batch_norm_int8_kernelPKaPfPKfS3_S3_S3_iiiif --------------------------
	.section	.nv.info._Z22batch_norm_int8_kernelPKaPfPKfS3_S3_S3_iiiif,"",@"SHT_CUDA_INFO"
	.sectionflags	@""
	.align	4


	//----- nvinfo : EIATTR_CUDA_API_VERSION
	.align		4
        /*0000*/ 	.byte	0x04, 0x37
        /*0002*/ 	.short	(.L_35 - .L_34)
.L_34:
        /*0004*/ 	.word	0x00000082


	//----- nvinfo : EIATTR_KPARAM_INFO
	.align		4
.L_35:
        /*0008*/ 	.byte	0x04, 0x17
        /*000a*/ 	.short	(.L_37 - .L_36)
.L_36:
        /*000c*/ 	.word	0x00000000
        /*0010*/ 	.short	0x000a
        /*0012*/ 	.short	0x0040
        /*0014*/ 	.byte	0x00, 0xf0, 0x11, 0x00


	//----- nvinfo : EIATTR_KPARAM_INFO
	.align		4
.L_37:
        /*0018*/ 	.byte	0x04, 0x17
        /*001a*/ 	.short	(.L_39 - .L_38)
.L_38:
        /*001c*/ 	.word	0x00000000
        /*0020*/ 	.short	0x0009
        /*0022*/ 	.short	0x003c
        /*0024*/ 	.byte	0x00, 0xf0, 0x11, 0x00


	//----- nvinfo : EIATTR_KPARAM_INFO
	.align		4
.L_39:
        /*0028*/ 	.byte	0x04, 0x17
        /*002a*/ 	.short	(.L_41 - .L_40)
.L_40:
        /*002c*/ 	.word	0x00000000
        /*0030*/ 	.short	0x0008
        /*0032*/ 	.short	0x0038
        /*0034*/ 	.byte	0x00, 0xf0, 0x11, 0x00


	//----- nvinfo : EIATTR_KPARAM_INFO
	.align		4
.L_41:
        /*0038*/ 	.byte	0x04, 0x17
        /*003a*/ 	.short	(.L_43 - .L_42)
.L_42:
        /*003c*/ 	.word	0x00000000
        /*0040*/ 	.short	0x0007
        /*0042*/ 	.short	0x0034
        /*0044*/ 	.byte	0x00, 0xf0, 0x11, 0x00


	//----- nvinfo : EIATTR_KPARAM_INFO
	.align		4
.L_43:
        /*0048*/ 	.byte	0x04, 0x17
        /*004a*/ 	.short	(.L_45 - .L_44)
.L_44:
        /*004c*/ 	.word	0x00000000
        /*0050*/ 	.short	0x0006
        /*0052*/ 	.short	0x0030
        /*0054*/ 	.byte	0x00, 0xf0, 0x11, 0x00


	//----- nvinfo : EIATTR_KPARAM_INFO
	.align		4
.L_45:
        /*0058*/ 	.byte	0x04, 0x17
        /*005a*/ 	.short	(.L_47 - .L_46)
.L_46:
        /*005c*/ 	.word	0x00000000
        /*0060*/ 	.short	0x0005
        /*0062*/ 	.short	0x0028
        /*0064*/ 	.byte	0x00, 0xf5, 0x21, 0x00


	//----- nvinfo : EIATTR_KPARAM_INFO
	.align		4
.L_47:
        /*0068*/ 	.byte	0x04, 0x17
        /*006a*/ 	.short	(.L_49 - .L_48)
.L_48:
        /*006c*/ 	.word	0x00000000
        /*0070*/ 	.short	0x0004
        /*0072*/ 	.short	0x0020
        /*0074*/ 	.byte	0x00, 0xf5, 0x21, 0x00


	//----- nvinfo : EIATTR_KPARAM_INFO
	.align		4
.L_49:
        /*0078*/ 	.byte	0x04, 0x17
        /*007a*/ 	.short	(.L_51 - .L_50)
.L_50:
        /*007c*/ 	.word	0x00000000
        /*0080*/ 	.short	0x0003
        /*0082*/ 	.short	0x0018
        /*0084*/ 	.byte	0x00, 0xf5, 0x21, 0x00


	//----- nvinfo : EIATTR_KPARAM_INFO
	.align		4
.L_51:
        /*0088*/ 	.byte	0x04, 0x17
        /*008a*/ 	.short	(.L_53 - .L_52)
.L_52:
        /*008c*/ 	.word	0x00000000
        /*0090*/ 	.short	0x0002
        /*0092*/ 	.short	0x0010
        /*0094*/ 	.byte	0x00, 0xf5, 0x21, 0x00


	//----- nvinfo : EIATTR_KPARAM_INFO
	.align		4
.L_53:
        /*0098*/ 	.byte	0x04, 0x17
        /*009a*/ 	.short	(.L_55 - .L_54)
.L_54:
        /*009c*/ 	.word	0x00000000
        /*00a0*/ 	.short	0x0001
        /*00a2*/ 	.short	0x0008
        /*00a4*/ 	.byte	0x00, 0xf5, 0x21, 0x00


	//----- nvinfo : EIATTR_KPARAM_INFO
	.align		4
.L_55:
        /*00a8*/ 	.byte	0x04, 0x17
        /*00aa*/ 	.short	(.L_57 - .L_56)
.L_56:
        /*00ac*/ 	.word	0x00000000
        /*00b0*/ 	.short	0x0000
        /*00b2*/ 	.short	0x0000
        /*00b4*/ 	.byte	0x00, 0xf5, 0x21, 0x00


	//----- nvinfo : EIATTR_SPARSE_MMA_MASK
	.align		4
.L_57:
        /*00b8*/ 	.byte	0x03, 0x50
        /*00ba*/ 	.short	0x0000


	//----- nvinfo : EIATTR_MAXREG_COUNT
	.align		4
        /*00bc*/ 	.byte	0x03, 0x1b
        /*00be*/ 	.short	0x00ff


	//----- nvinfo : EIATTR_MERCURY_ISA_VERSION
	.align		4
        /*00c0*/ 	.byte	0x03, 0x5f
        /*00c2*/ 	.short	0x0101


	//----- nvinfo : EIATTR_VRC_CTA_INIT_COUNT
	.align		4
        /*00c4*/ 	.byte	0x02, 0x4a
	.zero		1
	.zero		1


	//----- nvinfo : EIATTR_EXIT_INSTR_OFFSETS
	.align		4
        /*00c8*/ 	.byte	0x04, 0x1c
        /*00ca*/ 	.short	(.L_59 - .L_58)


	//   ....[0]....
.L_58:
        /*00cc*/ 	.word	0x00000130


	//   ....[1]....
        /*00d0*/ 	.word	0x00001860


	//   ....[2]....
        /*00d4*/ 	.word	0x000023b0


	//   ....[3]....
        /*00d8*/ 	.word	0x000029c0


	//   ....[4]....
        /*00dc*/ 	.word	0x00002cd0


	//----- nvinfo : EIATTR_CRS_STACK_SIZE
	.align		4
.L_59:
        /*00e0*/ 	.byte	0x04, 0x1e
        /*00e2*/ 	.short	(.L_61 - .L_60)
.L_60:
        /*00e4*/ 	.word	0x00000000


	//----- nvinfo : EIATTR_CBANK_PARAM_SIZE
	.align		4
.L_61:
        /*00e8*/ 	.byte	0x03, 0x19
        /*00ea*/ 	.short	0x0044


	//----- nvinfo : EIATTR_PARAM_CBANK
	.align		4
        /*00ec*/ 	.byte	0x04, 0x0a
        /*00ee*/ 	.short	(.L_63 - .L_62)
	.align		4
.L_62:
        /*00f0*/ 	.word	index@(.nv.constant0._Z22batch_norm_int8_kernelPKaPfPKfS3_S3_S3_iiiif)
        /*00f4*/ 	.short	0x0380
        /*00f6*/ 	.short	0x0044


	//----- nvinfo : EIATTR_SW_WAR
	.align		4
.L_63:
        /*00f8*/ 	.byte	0x04, 0x36
        /*00fa*/ 	.short	(.L_65 - .L_64)
.L_64:
        /*00fc*/ 	.word	0x00000008
.L_65:


//--------------------- .nv.info._Z17coord_conv_kernelPKfS0_S0_Pfiiiiiiii --------------------------
	.section	.nv.info._Z17coord_conv_kernelPKfS0_S0_Pfiiiiiiii,"",@"SHT_CUDA_INFO"
	.sectionflags	@""
	.align	4


	//----- nvinfo : EIATTR_CUDA_API_VERSION
	.align		4
        /*0000*/ 	.byte	0x04, 0x37
        /*0002*/ 	.short	(.L_67 - .L_66)
.L_66:
        /*0004*/ 	.word	0x00000082


	//----- nvinfo : EIATTR_KPARAM_INFO
	.align		4
.L_67:
        /*0008*/ 	.byte	0x04, 0x17
        /*000a*/ 	.short	(.L_69 - .L_68)
.L_68:
        /*000c*/ 	.word	0x00000000
        /*0010*/ 	.short	0x000b
        /*0012*/ 	.short	0x003c
        /*0014*/ 	.byte	0x00, 0xf0, 0x11, 0x00


	//----- nvinfo : EIATTR_KPARAM_INFO
	.align		4
.L_69:
        /*0018*/ 	.byte	0x04, 0x17
        /*001a*/ 	.short	(.L_71 - .L_70)
.L_70:
        /*001c*/ 	.word	0x00000000
        /*0020*/ 	.short	0x000a
        /*0022*/ 	.short	0x0038
        /*0024*/ 	.byte	0x00, 0xf0, 0x11, 0x00


	//----- nvinfo : EIATTR_KPARAM_INFO
	.align		4
.L_71:
        /*0028*/ 	.byte	0x04, 0x17
        /*002a*/ 	.short	(.L_73 - .L_72)
.L_72:
        /*002c*/ 	.word	0x00000000
        /*0030*/ 	.short	0x0009
        /*0032*/ 	.short	0x0034
        /*0034*/ 	.byte	0x00, 0xf0, 0x11, 0x00


	//----- nvinfo : EIATTR_KPARAM_INFO
	.align		4
.L_73:
        /*0038*/ 	.byte	0x04, 0x17
        /*003a*/ 	.short	(.L_75 - .L_74)
.L_74:
        /*003c*/ 	.word	0x00000000
        /*0040*/ 	.short	0x0008
        /*0042*/ 	.short	0x0030
        /*0044*/ 	.byte	0x00, 0xf0, 0x11, 0x00


	//----- nvinfo : EIATTR_KPARAM_INFO
	.align		4
.L_75:
        /*0048*/ 	.byte	0x04, 0x17
        /*004a*/ 	.short	(.L_77 - .L_76)
.L_76:
        /*004c*/ 	.word	0x00000000
        /*0050*/ 	.short	0x0007
        /*0052*/ 	.short	0x002c
        /*0054*/ 	.byte	0x00, 0xf0, 0x11, 0x00


	//----- nvinfo : EIATTR_KPARAM_INFO
	.align		4
.L_77:
        /*0058*/ 	.byte	0x04, 0x17
        /*005a*/ 	.short	(.L_79 - .L_78)
.L_78:
        /*005c*/ 	.word	0x00000000
        /*0060*/ 	.short	0x0006
        /*0062*/ 	.short	0x0028
        /*0064*/ 	.byte	0x00, 0xf0, 0x11, 0x00


	//----- nvinfo : EIATTR_KPARAM_INFO
	.align		4
.L_79:
        /*0068*/ 	.byte	0x04, 0x17
        /*006a*/ 	.short	(.L_81 - .L_80)
.L_80:
        /*006c*/ 	.word	0x00000000
        /*0070*/ 	.short	0x0005
        /*0072*/ 	.short	0x0024
        /*0074*/ 	.byte	0x00, 0xf0, 0x11, 0x00


	//----- nvinfo : EIATTR_KPARAM_INFO
	.align		4
.L_81:
        /*0078*/ 	.byte	0x04, 0x17
        /*007a*/ 	.short	(.L_83 - .L_82)
.L_82:
        /*007c*/ 	.word	0x00000000
        /*0080*/ 	.short	0x0004
        /*0082*/ 	.short	0x0020
        /*0084*/ 	.byte	0x00, 0xf0, 0x11, 0x00


	//----- nvinfo : EIATTR_KPARAM_INFO
	.align		4
.L_83:
        /*0088*/ 	.byte	0x04, 0x17
        /*008a*/ 	.short	(.L_85 - .L_84)
.L_84:
        /*008c*/ 	.word	0x00000000
        /*0090*/ 	.short	0x0003
        /*0092*/ 	.short	0x0018
        /*0094*/ 	.byte	0x00, 0xf5, 0x21, 0x00


	//----- nvinfo : EIATTR_KPARAM_INFO
	.align		4
.L_85:
        /*0098*/ 	.byte	0x04, 0x17
        /*009a*/ 	.short	(.L_87 - .L_86)
.L_86:
        /*009c*/ 	.word	0x00000000
        /*00a0*/ 	.short	0x0002
        /*00a2*/ 	.short	0x0010
        /*00a4*/ 	.byte	0x00, 0xf5, 0x21, 0x00


	//----- nvinfo : EIATTR_KPARAM_INFO
	.align		4
.L_87:
        /*00a8*/ 	.byte	0x04, 0x17
        /*00aa*/ 	.short	(.L_89 - .L_88)
.L_88:
        /*00ac*/ 	.word	0x00000000
        /*00b0*/ 	.short	0x0001
        /*00b2*/ 	.short	0x0008
        /*00b4*/ 	.byte	0x00, 0xf5, 0x21, 0x00


	//----- nvinfo : EIATTR_KPARAM_INFO
	.align		4
.L_89:
        /*00b8*/ 	.byte	0x04, 0x17
        /*00ba*/ 	.short	(.L_91 - .L_90)
.L_90:
        /*00bc*/ 	.word	0x00000000
        /*00c0*/ 	.short	0x0000
        /*00c2*/ 	.short	0x0000
        /*00c4*/ 	.byte	0x00, 0xf5, 0x21, 0x00


	//----- nvinfo : EIATTR_SPARSE_MMA_MASK
	.align		4
.L_91:
        /*00c8*/ 	.byte	0x03, 0x50
        /*00ca*/ 	.short	0x0000


	//----- nvinfo : EIATTR_MAXREG_COUNT
	.align		4
        /*00cc*/ 	.byte	0x03, 0x1b
        /*00ce*/ 	.short	0x00ff


	//----- nvinfo : EIATTR_MERCURY_ISA_VERSION
	.align		4
        /*00d0*/ 	.byte	0x03, 0x5f
        /*00d2*/ 	.short	0x0101


	//----- nvinfo : EIATTR_VRC_CTA_INIT_COUNT
	.align		4
        /*00d4*/ 	.byte	0x02, 0x4a
	.zero		1
	.zero		1


	//----- nvinfo : EIATTR_EXIT_INSTR_OFFSETS
	.align		4
        /*00d8*/ 	.byte	0x04, 0x1c
        /*00da*/ 	.short	(.L_93 - .L_92)


	//   ....[0]....
.L_92:
        /*00dc*/ 	.word	0x00000140


	//   ....[1]....
        /*00e0*/ 	.word	0x00000ea0


	//   ....[2]....
        /*00e4*/ 	.word	0x000012a0


	//   ....[3]....
        /*00e8*/ 	.word	0x000014c0


	//   ....[4]....
        /*00ec*/ 	.word	0x00001620


	//   ....[5]....
        /*00f0*/ 	.word	0x000016d0


	//   ....[6]....
        /*00f4*/ 	.word	0x00001ac0


	//   ....[7]....
        /*00f8*/ 	.word	0x00001ce0


	//   ....[8]....
        /*00fc*/ 	.word	0x00001e40


	//   ....[9]....
        /*0100*/ 	.word	0x00001ef0


	//   ....[10]....
        /*0104*/ 	.word	0x000022e0


	//   ....[11]....
        /*0108*/ 	.word	0x00002500


	//   ....[12]....
        /*010c*/ 	.word	0x00002660


	//   ....[13]....
        /*0110*/ 	.word	0x00002710


	//----- nvinfo : EIATTR_CRS_STACK_SIZE
	.align		4
.L_93:
        /*0114*/ 	.byte	0x04, 0x1e
        /*0116*/ 	.short	(.L_95 - .L_94)
.L_94:
        /*0118*/ 	.word	0x00000000


	//----- nvinfo : EIATTR_CBANK_PARAM_SIZE
	.align		4
.L_95:
        /*011c*/ 	.byte	0x03, 0x19
        /*011e*/ 	.short	0x0040


	//----- nvinfo : EIATTR_PARAM_CBANK
	.align		4
        /*0120*/ 	.byte	0x04, 0x0a
        /*0122*/ 	.short	(.L_97 - .L_96)
	.align		4
.L_96:
        /*0124*/ 	.word	index@(.nv.constant0._Z17coord_conv_kernelPKfS0_S0_Pfiiiiiiii)
        /*0128*/ 	.short	0x0380
        /*012a*/ 	.short	0x0040


	//----- nvinfo : EIATTR_SW_WAR
	.align		4
.L_97:
        /*012c*/ 	.byte	0x04, 0x36
        /*012e*/ 	.short	(.L_99 - .L_98)
.L_98:
        /*0130*/ 	.word	0x00000008
.L_99:


//--------------------- .nv.callgraph             --------------------------
	.section	.nv.callgraph,"",@"SHT_CUDA_CALLGRAPH"
	.align	4
	.sectionentsize	8
	.align		4
        /*0000*/ 	.word	0x00000000
	.align		4
        /*0004*/ 	.word	0xffffffff
	.align		4
        /*0008*/ 	.word	0x00000000
	.align		4
        /*000c*/ 	.word	0xfffffffe
	.align		4
        /*0010*/ 	.word	0x00000000
	.align		4
        /*0014*/ 	.word	0xfffffffd
	.align		4
        /*0018*/ 	.word	0x00000000
	.align		4
        /*001c*/ 	.word	0xfffffffc


//--------------------- .text._Z11relu_kernelPfi  --------------------------
	.section	.text._Z11relu_kernelPfi,"ax",@progbits
	.align	128
        .global         _Z11relu_kernelPfi
        .type           _Z11relu_kernelPfi,@function
        .size           _Z11relu_kernelPfi,(.L_x_120 - _Z11relu_kernelPfi)
        .other          _Z11relu_kernelPfi,@"STO_CUDA_ENTRY STV_DEFAULT"
_Z11relu_kernelPfi:
.text._Z11relu_kernelPfi:
[----:B------:R-:W-:Y:S01]  /*0000*/  LDC R1, c[0x0][0x37c] ;  /* 0x0000df00ff017b82 */ /* 0x000fe20000000800 */
[----:B------:R-:W0:Y:S07]  /*0010*/  S2R R0, SR_TID.X ;  /* 0x0000000000007919 */ /* 0x000e2e0000002100 */
[----:B------:R-:W0:Y:S01]  /*0020*/  S2UR UR4, SR_CTAID.X ;  /* 0x00000000000479c3 */ /* 0x000e220000002500 */
[----:B------:R-:W1:Y:S07]  /*0030*/  LDCU UR5, c[0x0][0x388] ;  /* 0x00007100ff0577ac */ /* 0x000e6e0008000800 */
[----:B------:R-:W0:Y:S02]  /*0040*/  LDC R5, c[0x0][0x360] ;  /* 0x0000d800ff057b82 */ /* 0x000e240000000800 */
[----:B0-----:R-:W-:-:S05]  /*0050*/  IMAD R5, R5, UR4, R0 ;  /* 0x0000000405057c24 */ /* 0x001fca000f8e0200 */
[----:B-1----:R-:W-:-:S13]  /*0060*/  ISETP.GE.AND P0, PT, R5, UR5, PT ;  /* 0x0000000505007c0c */ /* 0x002fda000bf06270 */
[----:B------:R-:W-:Y:S05]  /*0070*/  @P0 EXIT ;  /* 0x000000000000094d */ /* 0x000fea0003800000 */
[----:B------:R-:W0:Y:S01]  /*0080*/  LDC.64 R2, c[0x0][0x380] ;  /* 0x0000e000ff027b82 */ /* 0x000e220000000a00 */
[----:B------:R-:W1:Y:S01]  /*0090*/  LDCU.64 UR4, c[0x0][0x358] ;  /* 0x00006b00ff0477ac */ /* 0x000e620008000a00 */
[----:B0-----:R-:W-:-:S05]  /*00a0*/  IMAD.WIDE R2, R5, 0x4, R2 ;  /* 0x0000000405027825 */ /* 0x001fca00078e0202 */
[----:B-1----:R-:W2:Y:S02]  /*00b0*/  LDG.E R0, desc[UR4][R2.64] ;  /* 0x0000000402007981 */ /* 0x002ea4000c1e1900 */
[----:B--2---:R-:W-:-:S05]  /*00c0*/  FMNMX R5, RZ, R0, !PT ;  /* 0x00000000ff057209 */ /* 0x004fca0007800000 */
[----:B------:R-:W-:Y:S01]  /*00d0*/  STG.E desc[UR4][R2.64], R5 ;  /* 0x0000000502007986 */ /* 0x000fe2000c101904 */
[----:B------:R-:W-:Y:S05]  /*00e0*/  EXIT ;  /* 0x000000000000794d */ /* 0x000fea0003800000 */
.L_x_0:
[----:B------:R-:W-:-:S00]  /*00f0*/  BRA `(.L_x_0) ;  /* 0xfffffffc00fc7947 */ /* 0x000fc0000383ffff */
[----:B------:R-:W-:-:S00]  /*0100*/  NOP ;  /* 0x0000000000007918 */ /* 0x000fc00000000000 */
[----:B------:R-:W-:-:S00]  /*0110*/  NOP ;  /* 0x0000000000007918 */ /* 0x000fc00000000000 */
[----:B------:R-:W-:-:S00]  /*0120*/  NOP ;  /* 0x0000000000007918 */ /* 0x000fc00000000000 */
[----:B------:R-:W-:-:S00]  /*0130*/  NOP ;  /* 0x0000000000007918 */ /* 0x000fc00000000000 */
[----:B------:R-:W-:-:S00]  /*0140*/  NOP ;  /* 0x0000000000007918 */ /* 0x000fc00000000000 */
[----:B------:R-:W-:-:S00]  /*0150*/  NOP ;  /* 0x0000000000007918 */ /* 0x000fc00000000000 */
[----:B------:R-:W-:-:S00]  /*0160*/  NOP ;  /* 0x0000000000007918 */ /* 0x000fc00000000000 */
[----:B------:R-:W-:-:S00]  /*0170*/  NOP ;  /* 0x0000000000007918 */ /* 0x000fc00000000000 */
.L_x_120:


//--------------------- .text._Z22batch_norm_int8_kernelPKaPfPKfS3_S3_S3_iiiif --------------------------
	.section	.text._Z22batch_norm_int8_kernelPKaPfPKfS3_S3_S3_iiiif,"ax",@progbits
	.align	128
        .global         _Z22batch_norm_int8_kernelPKaPfPKfS3_S3_S3_iiiif
        .type           _Z22batch_norm_int8_kernelPKaPfPKfS3_S3_S3_iiiif,@function
        .size           _Z22batch_norm_int8_kernelPKaPfPKfS3_S3_S3_iiiif,(.L_x_119 - _Z22batch_norm_int8_kernelPKaPfPKfS3_S3_S3_iiiif)
        .other          _Z22batch_norm_int8_kernelPKaPfPKfS3_S3_S3_iiiif,@"STO_CUDA_ENTRY STV_DEFAULT"
_Z22batch_norm_int8_kernelPKaPfPKfS3_S3_S3_iiiif:
.text._Z22batch_norm_int8_kernelPKaPfPKfS3_S3_S3_iiiif:
[----:B------:R-:W-:Y:S01]  /*0000*/  LDC R1, c[0x0][0x37c] ;  /* 0x0000df00ff017b82 */ /* 0x000fe20000000800 */
[----:B------:R-:W0:Y:S07]  /*0010*/  S2R R6, SR_TID.Y ;  /* 0x0000000000067919 */ /* 0x000e2e0000002200 */
[----:B------:R-:W1:Y:S01]  /*0020*/  LDC R0, c[0x0][0x368] ;  /* 0x0000da00ff007b82 */ /* 0x000e620000000800 */
[----:B------:R-:W1:Y:S01]  /*0030*/  S2R R7, SR_TID.Z ;  /* 0x0000000000077919 */ /* 0x000e620000002300 */
[----:B------:R-:W2:Y:S06]  /*0040*/  S2R R8, SR_TID.X ;  /* 0x0000000000087919 */ /* 0x000eac0000002100 */
[----:B------:R-:W0:Y:S08]  /*0050*/  S2UR UR5, SR_CTAID.Y ;  /* 0x00000000000579c3 */ /* 0x000e300000002600 */
[----:B------:R-:W0:Y:S08]  /*0060*/  LDC R15, c[0x0][0x364] ;  /* 0x0000d900ff0f7b82 */ /* 0x000e300000000800 */
[----:B------:R-:W1:Y:S08]  /*0070*/  S2UR UR4, SR_CTAID.Z ;  /* 0x00000000000479c3 */ /* 0x000e700000002700 */
[----:B------:R-:W3:Y:S08]  /*0080*/  LDC.64 R4, c[0x0][0x3b0] ;  /* 0x0000ec00ff047b82 */ /* 0x000ef00000000a00 */
[----:B------:R-:W2:Y:S01]  /*0090*/  S2UR UR6, SR_CTAID.X ;  /* 0x00000000000679c3 */ /* 0x000ea20000002500 */
[----:B0-----:R-:W-:-:S07]  /*00a0*/  IMAD R15, R15, UR5, R6 ;  /* 0x000000050f0f7c24 */ /* 0x001fce000f8e0206 */
[----:B------:R-:W2:Y:S01]  /*00b0*/  LDC R17, c[0x0][0x360] ;  /* 0x0000d800ff117b82 */ /* 0x000ea20000000800 */
[----:B-1----:R-:W-:-:S07]  /*00c0*/  IMAD R0, R0, UR4, R7 ;  /* 0x0000000400007c24 */ /* 0x002fce000f8e0207 */
[----:B------:R-:W0:Y:S01]  /*00d0*/  LDC.64 R2, c[0x0][0x3b8] ;  /* 0x0000ee00ff027b82 */ /* 0x000e220000000a00 */
[----:B---3--:R-:W-:-:S04]  /*00e0*/  ISETP.GE.AND P0, PT, R15, R5, PT ;  /* 0x000000050f00720c */ /* 0x008fc80003f06270 */
[----:B------:R-:W-:Y:S01]  /*00f0*/  ISETP.GE.OR P0, PT, R0, R4, P0 ;  /* 0x000000040000720c */ /* 0x000fe20000706670 */
[----:B--2---:R-:W-:-:S05]  /*0100*/  IMAD R17, R17, UR6, R8 ;  /* 0x0000000611117c24 */ /* 0x004fca000f8e0208 */
[----:B0-----:R-:W-:-:S04]  /*0110*/  ISETP.GE.OR P0, PT, R17, R2, P0 ;  /* 0x000000021100720c */ /* 0x001fc80000706670 */
[----:B------:R-:W-:-:S13]  /*0120*/  ISETP.LT.OR P0, PT, R3, 0x1, P0 ;  /* 0x000000010300780c */ /* 0x000fda0000701670 */
[----:B------:R-:W-:Y:S05]  /*0130*/  @P0 EXIT ;  /* 0x000000000000094d */ /* 0x000fea0003800000 */
[----:B------:R-:W0:Y:S01]  /*0140*/  LDC.64 R10, c[0x0][0x390] ;  /* 0x0000e400ff0a7b82 */ /* 0x000e220000000a00 */
[C---:B------:R-:W-:Y:S01]  /*0150*/  ISETP.GE.U32.AND P0, PT, R3.reuse, 0x8, PT ;  /* 0x000000080300780c */ /* 0x040fe20003f06070 */
[----:B------:R-:W-:Y:S01]  /*0160*/  IMAD R0, R0, R5, R15 ;  /* 0x0000000500007224 */ /* 0x000fe200078e020f */
[----:B------:R-:W1:Y:S01]  /*0170*/  LDCU.64 UR6, c[0x0][0x358] ;  /* 0x00006b00ff0677ac */ /* 0x000e620008000a00 */
[----:B------:R-:W-:Y:S01]  /*0180*/  HFMA2 R19, -RZ, RZ, 0, 0 ;  /* 0x00000000ff137431 */ /* 0x000fe200000001ff */
[----:B------:R-:W-:Y:S01]  /*0190*/  LOP3.LUT R25, R3, 0x7, RZ, 0xc0, !PT ;  /* 0x0000000703197812 */ /* 0x000fe200078ec0ff */
[----:B------:R-:W-:Y:S02]  /*01a0*/  IMAD R2, R0, R2, R17 ;  /* 0x0000000200027224 */ /* 0x000fe400078e0211 */
[----:B------:R-:W2:Y:S02]  /*01b0*/  LDC.64 R8, c[0x0][0x398] ;  /* 0x0000e600ff087b82 */ /* 0x000ea40000000a00 */
[----:B------:R-:W-:-:S06]  /*01c0*/  IMAD R2, R2, R3, RZ ;  /* 0x0000000302027224 */ /* 0x000fcc00078e02ff */
[----:B------:R-:W3:Y:S08]  /*01d0*/  LDC.64 R6, c[0x0][0x3a0] ;  /* 0x0000e800ff067b82 */ /* 0x000ef00000000a00 */
[----:B------:R-:W4:Y:S01]  /*01e0*/  LDC.64 R12, c[0x0][0x3a8] ;  /* 0x0000ea00ff0c7b82 */ /* 0x000f220000000a00 */
[----:B0-----:R-:W-:-:S04]  /*01f0*/  IMAD.WIDE.U32 R10, R15, 0x4, R10 ;  /* 0x000000040f0a7825 */ /* 0x001fc800078e000a */
[----:B--2---:R-:W-:-:S04]  /*0200*/  IMAD.WIDE.U32 R8, R15, 0x4, R8 ;  /* 0x000000040f087825 */ /* 0x004fc800078e0008 */
[----:B---3--:R-:W-:-:S04]  /*0210*/  IMAD.WIDE.U32 R6, R15, 0x4, R6 ;  /* 0x000000040f067825 */ /* 0x008fc800078e0006 */
[----:B----4-:R-:W-:Y:S01]  /*0220*/  IMAD.WIDE.U32 R4, R15, 0x4, R12 ;  /* 0x000000040f047825 */ /* 0x010fe200078e000c */
[----:B-1----:R-:W-:Y:S06]  /*0230*/  @!P0 BRA `(.L_x_1) ;  /* 0x0000001400848947 */ /* 0x002fec0003800000 */
[----:B------:R-:W0:Y:S01]  /*0240*/  LDC.64 R16, c[0x0][0x380] ;  /* 0x0000e000ff107b82 */ /* 0x000e220000000a00 */
[----:B------:R-:W1:Y:S01]  /*0250*/  LDCU.64 UR4, c[0x0][0x388] ;  /* 0x00007100ff0477ac */ /* 0x000e620008000a00 */
[----:B------:R-:W-:Y:S02]  /*0260*/  LOP3.LUT R19, R3, 0x7ffffff8, RZ, 0xc0, !PT ;  /* 0x7ffffff803137812 */ /* 0x000fe400078ec0ff */
[----:B------:R-:W-:Y:S01]  /*0270*/  MOV R27, R2 ;  /* 0x00000002001b7202 */ /* 0x000fe20000000f00 */
[----:B------:R-:W2:Y:S01]  /*0280*/  LDCU UR8, c[0x0][0x3c0] ;  /* 0x00007800ff0877ac */ /* 0x000ea20008000800 */
[----:B------:R-:W-:Y:S01]  /*0290*/  IADD3 R26, PT, PT, -R19, RZ, RZ ;  /* 0x000000ff131a7210 */ /* 0x000fe20007ffe1ff */
[----:B-1----:R-:W-:-:S04]  /*02a0*/  UIADD3 UR4, UP0, UPT, UR4, 0x10, URZ ;  /* 0x0000001004047890 */ /* 0x002fc8000ff1e0ff */
[----:B--2---:R-:W-:-:S12]  /*02b0*/  UIADD3.X UR5, UPT, UPT, URZ, UR5, URZ, UP0, !UPT ;  /* 0x00000005ff057290 */ /* 0x004fd800087fe4ff */
.L_x_42:
[----:B-1----:R-:W-:Y:S01]  /*02c0*/  SHF.R.S32.HI R0, RZ, 0x1f, R27 ;  /* 0x0000001fff007819 */ /* 0x002fe2000001141b */
[----:B------:R-:W2:Y:S01]  /*02d0*/  LDG.E R29, desc[UR6][R10.64] ;  /* 0x000000060a1d7981 */ /* 0x000ea2000c1e1900 */
[----:B0-----:R-:W-:-:S04]  /*02e0*/  IADD3 R14, P0, P1, R27, 0x3, R16 ;  /* 0x000000031b0e7810 */ /* 0x001fc8000791e010 */
[----:B------:R-:W-:-:S05]  /*02f0*/  IADD3.X R15, PT, PT, R0, R17, RZ, P0, P1 ;  /* 0x00000011000f7210 */ /* 0x000fca00007e24ff */
[----:B------:R-:W3:Y:S01]  /*0300*/  LDG.E.S8 R0, desc[UR6][R14.64+-0x3] ;  /* 0xfffffd060e007981 */ /* 0x000ee2000c1e1300 */
[----:B------:R-:W-:Y:S02]  /*0310*/  MOV R12, UR4 ;  /* 0x00000004000c7c02 */ /* 0x000fe40008000f00 */
[----:B------:R-:W-:-:S03]  /*0320*/  MOV R13, UR5 ;  /* 0x00000005000d7c02 */ /* 0x000fc60008000f00 */
[----:B------:R-:W-:Y:S01]  /*0330*/  IMAD.WIDE R12, R27, 0x4, R12 ;  /* 0x000000041b0c7825 */ /* 0x000fe200078e020c */
[----:B---3--:R-:W2:Y:S03]  /*0340*/  I2F.S16 R0, R0 ;  /* 0x0000000000007306 */ /* 0x008ea60000101400 */
[----:B--2---:R-:W-:-:S05]  /*0350*/  FADD R29, R0, -R29 ;  /* 0x8000001d001d7221 */ /* 0x004fca0000000000 */
[----:B------:R0:W-:Y:S04]  /*0360*/  STG.E desc[UR6][R12.64+-0x10], R29 ;  /* 0xfffff01d0c007986 */ /* 0x0001e8000c101906 */
[----:B------:R-:W2:Y:S01]  /*0370*/  LDG.E R3, desc[UR6][R8.64] ;  /* 0x0000000608037981 */ /* 0x000ea2000c1e1900 */
[----:B------:R-:W-:Y:S01]  /*0380*/  BSSY.RECONVERGENT B0, `(.L_x_2) ;  /* 0x000000e000007945 */ /* 0x000fe20003800200 */
[----:B--2---:R-:W-:-:S05]  /*0390*/  FADD R3, R3, UR8 ;  /* 0x0000000803037e21 */ /* 0x004fca0008000000 */
[----:B------:R-:W-:Y:S01]  /*03a0*/  IADD3 R20, PT, PT, R3, -0xd000000, RZ ;  /* 0xf300000003147810 */ /* 0x000fe20007ffe0ff */
[----:B------:R0:W1:Y:S03]  /*03b0*/  MUFU.RSQ R18, R3 ;  /* 0x0000000300127308 */ /* 0x0000660000001400 */
[----:B------:R-:W-:-:S13]  /*03c0*/  ISETP.GT.U32.AND P0, PT, R20, 0x727fffff, PT ;  /* 0x727fffff1400780c */ /* 0x000fda0003f04070 */
[----:B0-----:R-:W-:Y:S05]  /*03d0*/  @!P0 BRA `(.L_x_3) ;  /* 0x0000000000108947 */ /* 0x001fea0003800000 */
[----:B------:R-:W-:-:S07]  /*03e0*/  MOV R0, 0x400 ;  /* 0x0000040000007802 */ /* 0x000fce0000000f00 */
[----:B-1----:R-:W-:Y:S05]  /*03f0*/  CALL.REL.NOINC `($__internal_0_$__cuda_sm20_sqrt_rn_f32_slowpath) ;  /* 0x0000002800387944 */ /* 0x002fea0003c00000 */
[----:B------:R-:W-:Y:S01]  /*0400*/  MOV R3, R23 ;  /* 0x0000001700037202 */ /* 0x000fe20000000f00 */
[----:B------:R-:W-:Y:S06]  /*0410*/  BRA `(.L_x_4) ;  /* 0x0000000000107947 */ /* 0x000fec0003800000 */
.L_x_3:
[----:B-1----:R-:W-:Y:S01]  /*0420*/  FMUL.FTZ R0, R3, R18 ;  /* 0x0000001203007220 */ /* 0x002fe20000410000 */
[----:B------:R-:W-:-:S03]  /*0430*/  FMUL.FTZ R18, R18, 0.5 ;  /* 0x3f00000012127820 */ /* 0x000fc60000410000 */
[----:B------:R-:W-:-:S04]  /*0440*/  FFMA R3, -R0, R0, R3 ;  /* 0x0000000000037223 */ /* 0x000fc80000000103 */
[----:B------:R-:W-:-:S07]  /*0450*/  FFMA R3, R3, R18, R0 ;  /* 0x0000001203037223 */ /* 0x000fce0000000000 */
.L_x_4:
[----:B------:R-:W-:Y:S05]  /*0460*/  BSYNC.RECONVERGENT B0 ;  /* 0x0000000000007941 */ /* 0x000fea0003800200 */
.L_x_2:
[----:B------:R-:W0:Y:S01]  /*0470*/  MUFU.RCP R0, R3 ;  /* 0x0000000300007308 */ /* 0x000e220000001000 */
[----:B------:R-:W-:Y:S07]  /*0480*/  BSSY.RECONVERGENT B2, `(.L_x_5) ;  /* 0x000000b000027945 */ /* 0x000fee0003800200 */
[----:B------:R-:W1:Y:S01]  /*0490*/  FCHK P0, R29, R3 ;  /* 0x000000031d007302 */ /* 0x000e620000000000 */
[----:B0-----:R-:W-:-:S04]  /*04a0*/  FFMA R21, R0, -R3, 1 ;  /* 0x3f80000000157423 */ /* 0x001fc80000000803 */
[----:B------:R-:W-:-:S04]  /*04b0*/  FFMA R0, R0, R21, R0 ;  /* 0x0000001500007223 */ /* 0x000fc80000000000 */
[----:B------:R-:W-:-:S04]  /*04c0*/  FFMA R18, R29, R0, RZ ;  /* 0x000000001d127223 */ /* 0x000fc800000000ff */
[----:B------:R-:W-:-:S04]  /*04d0*/  FFMA R21, R18, -R3, R29 ;  /* 0x8000000312157223 */ /* 0x000fc8000000001d */
[----:B------:R-:W-:Y:S01]  /*04e0*/  FFMA R0, R0, R21, R18 ;  /* 0x0000001500007223 */ /* 0x000fe20000000012 */
[----:B-1----:R-:W-:Y:S06]  /*04f0*/  @!P0 BRA `(.L_x_6) ;  /* 0x00000000000c8947 */ /* 0x002fec0003800000 */
[----:B------:R-:W-:Y:S02]  /*0500*/  MOV R0, R29 ;  /* 0x0000001d00007202 */ /* 0x000fe40000000f00 */
[----:B------:R-:W-:-:S07]  /*0510*/  MOV R18, 0x530 ;  /* 0x0000053000127802 */ /* 0x000fce0000000f00 */
[----:B------:R-:W-:Y:S05]  /*0520*/  CALL.REL.NOINC `($__internal_1_$__cuda_sm3x_div_rn_noftz_f32_slowpath) ;  /* 0x0000002800447944 */ /* 0x000fea0003c00000 */
.L_x_6:
[----:B------:R-:W-:Y:S05]  /*0530*/  BSYNC.RECONVERGENT B2 ;  /* 0x0000000000027941 */ /* 0x000fea0003800200 */
.L_x_5:
[----:B------:R0:W-:Y:S04]  /*0540*/  STG.E desc[UR6][R12.64+-0x10], R0 ;  /* 0xfffff0000c007986 */ /* 0x0001e8000c101906 */
[----:B------:R-:W2:Y:S02]  /*0550*/  LDG.E R3, desc[UR6][R6.64] ;  /* 0x0000000606037981 */ /* 0x000ea4000c1e1900 */
[----:B--2---:R-:W-:-:S05]  /*0560*/  FMUL R3, R3, R0 ;  /* 0x0000000003037220 */ /* 0x004fca0000400000 */
[----:B------:R1:W-:Y:S04]  /*0570*/  STG.E desc[UR6][R12.64+-0x10], R3 ;  /* 0xfffff0030c007986 */ /* 0x0003e8000c101906 */
[----:B------:R-:W2:Y:S02]  /*0580*/  LDG.E R18, desc[UR6][R4.64] ;  /* 0x0000000604127981 */ /* 0x000ea4000c1e1900 */
[----:B--2---:R-:W-:-:S05]  /*0590*/  FADD R21, R3, R18 ;  /* 0x0000001203157221 */ /* 0x004fca0000000000 */
[----:B------:R2:W-:Y:S04]  /*05a0*/  STG.E desc[UR6][R12.64+-0x10], R21 ;  /* 0xfffff0150c007986 */ /* 0x0005e8000c101906 */
[----:B------:R-:W3:Y:S04]  /*05b0*/  LDG.E.S8 R18, desc[UR6][R14.64+-0x2] ;  /* 0xfffffe060e127981 */ /* 0x000ee8000c1e1300 */
[----:B------:R-:W4:Y:S01]  /*05c0*/  LDG.E R29, desc[UR6][R10.64] ;  /* 0x000000060a1d7981 */ /* 0x000f22000c1e1900 */
[----:B---3--:R-:W4:Y:S02]  /*05d0*/  I2F.S16 R18, R18 ;  /* 0x0000001200127306 */ /* 0x008f240000101400 */
[----:B----4-:R-:W-:-:S05]  /*05e0*/  FADD R29, R18, -R29 ;  /* 0x8000001d121d7221 */ /* 0x010fca0000000000 */
[----:B------:R2:W-:Y:S04]  /*05f0*/  STG.E desc[UR6][R12.64+-0xc], R29 ;  /* 0xfffff41d0c007986 */ /* 0x0005e8000c101906 */
[----:B0-----:R-:W3:Y:S01]  /*0600*/  LDG.E R0, desc[UR6][R8.64] ;  /* 0x0000000608007981 */ /* 0x001ee2000c1e1900 */
[----:B------:R-:W-:Y:S01]  /*0610*/  BSSY.RECONVERGENT B0, `(.L_x_7) ;  /* 0x000000f000007945 */ /* 0x000fe20003800200 */
[----:B---3--:R-:W-:-:S04]  /*0620*/  FADD R0, R0, UR8 ;  /* 0x0000000800007e21 */ /* 0x008fc80008000000 */
[----:B-1----:R2:W0:Y:S01]  /*0630*/  MUFU.RSQ R3, R0 ;  /* 0x0000000000037308 */ /* 0x0024220000001400 */
[----:B------:R-:W-:-:S04]  /*0640*/  IADD3 R20, PT, PT, R0, -0xd000000, RZ ;  /* 0xf300000000147810 */ /* 0x000fc80007ffe0ff */
[----:B------:R-:W-:-:S13]  /*0650*/  ISETP.GT.U32.AND P0, PT, R20, 0x727fffff, PT ;  /* 0x727fffff1400780c */ /* 0x000fda0003f04070 */
[----:B0-2---:R-:W-:Y:S05]  /*0660*/  @!P0 BRA `(.L_x_8) ;  /* 0x0000000000148947 */ /* 0x005fea0003800000 */
[----:B------:R-:W-:Y:S02]  /*0670*/  MOV R3, R0 ;  /* 0x0000000000037202 */ /* 0x000fe40000000f00 */
[----:B------:R-:W-:-:S07]  /*0680*/  MOV R0, 0x6a0 ;  /* 0x000006a000007802 */ /* 0x000fce0000000f00 */
[----:B------:R-:W-:Y:S05]  /*0690*/  CALL.REL.NOINC `($__internal_0_$__cuda_sm20_sqrt_rn_f32_slowpath) ;  /* 0x0000002400907944 */ /* 0x000fea0003c00000 */
[----:B------:R-:W-:Y:S01]  /*06a0*/  MOV R3, R23 ;  /* 0x0000001700037202 */ /* 0x000fe20000000f00 */
[----:B------:R-:W-:Y:S06]  /*06b0*/  BRA `(.L_x_9) ;  /* 0x0000000000107947 */ /* 0x000fec0003800000 */
.L_x_8:
[----:B------:R-:W-:Y:S01]  /*06c0*/  FMUL.FTZ R21, R0, R3 ;  /* 0x0000000300157220 */ /* 0x000fe20000410000 */
[----:B------:R-:W-:-:S03]  /*06d0*/  FMUL.FTZ R3, R3, 0.5 ;  /* 0x3f00000003037820 */ /* 0x000fc60000410000 */
[----:B------:R-:W-:-:S04]  /*06e0*/  FFMA R0, -R21, R21, R0 ;  /* 0x0000001515007223 */ /* 0x000fc80000000100 */
[----:B------:R-:W-:-:S07]  /*06f0*/  FFMA R3, R0, R3, R21 ;  /* 0x0000000300037223 */ /* 0x000fce0000000015 */
.L_x_9:
[----:B------:R-:W-:Y:S05]  /*0700*/  BSYNC.RECONVERGENT B0 ;  /* 0x0000000000007941 */ /* 0x000fea0003800200 */
.L_x_7:
        /* <DEDUP_REMOVED lines=12> */
.L_x_11:
[----:B------:R-:W-:Y:S05]  /*07d0*/  BSYNC.RECONVERGENT B2 ;  /* 0x0000000000027941 */ /* 0x000fea0003800200 */
.L_x_10:
        /* <DEDUP_REMOVED lines=24> */
.L_x_13:
[----:B------:R-:W-:Y:S01]  /*0960*/  FMUL.FTZ R21, R0, R3 ;  /* 0x0000000300157220 */ /* 0x000fe20000410000 */
[----:B------:R-:W-:-:S03]  /*0970*/  FMUL.FTZ R3, R3, 0.5 ;  /* 0x3f00000003037820 */ /* 0x000fc60000410000 */
[----:B------:R-:W-:-:S04]  /*0980*/  FFMA R0, -R21, R21, R0 ;  /* 0x0000001515007223 */ /* 0x000fc80000000100 */
[----:B------:R-:W-:-:S07]  /*0990*/  FFMA R3, R0, R3, R21 ;  /* 0x0000000300037223 */ /* 0x000fce0000000015 */
.L_x_14:
[----:B------:R-:W-:Y:S05]  /*09a0*/  BSYNC.RECONVERGENT B0 ;  /* 0x0000000000007941 */ /* 0x000fea0003800200 */
.L_x_12:
        /* <DEDUP_REMOVED lines=12> */
.L_x_16:
[----:B------:R-:W-:Y:S05]  /*0a70*/  BSYNC.RECONVERGENT B2 ;  /* 0x0000000000027941 */ /* 0x000fea0003800200 */
.L_x_15:
        /* <DEDUP_REMOVED lines=24> */
.L_x_18:
[----:B------:R-:W-:Y:S01]  /*0c00*/  FMUL.FTZ R21, R0, R3 ;  /* 0x0000000300157220 */ /* 0x000fe20000410000 */
[----:B------:R-:W-:-:S03]  /*0c10*/  FMUL.FTZ R3, R3, 0.5 ;  /* 0x3f00000003037820 */ /* 0x000fc60000410000 */
[----:B------:R-:W-:-:S04]  /*0c20*/  FFMA R0, -R21, R21, R0 ;  /* 0x0000001515007223 */ /* 0x000fc80000000100 */
[----:B------:R-:W-:-:S07]  /*0c30*/  FFMA R3, R0, R3, R21 ;  /* 0x0000000300037223 */ /* 0x000fce0000000015 */
.L_x_19:
[----:B------:R-:W-:Y:S05]  /*0c40*/  BSYNC.RECONVERGENT B0 ;  /* 0x0000000000007941 */ /* 0x000fea0003800200 */
.L_x_17:
        /* <DEDUP_REMOVED lines=12> */
.L_x_21:
[----:B------:R-:W-:Y:S05]  /*0d10*/  BSYNC.RECONVERGENT B2 ;  /* 0x0000000000027941 */ /* 0x000fea0003800200 */
.L_x_20:
        /* <DEDUP_REMOVED lines=24> */
.L_x_23:
[----:B------:R-:W-:Y:S01]  /*0ea0*/  FMUL.FTZ R21, R0, R3 ;  /* 0x0000000300157220 */ /* 0x000fe20000410000 */
[----:B------:R-:W-:-:S03]  /*0eb0*/  FMUL.FTZ R3, R3, 0.5 ;  /* 0x3f00000003037820 */ /* 0x000fc60000410000 */
[----:B------:R-:W-:-:S04]  /*0ec0*/  FFMA R0, -R21, R21, R0 ;  /* 0x0000001515007223 */ /* 0x000fc80000000100 */
[----:B------:R-:W-:-:S07]  /*0ed0*/  FFMA R3, R0, R3, R21 ;  /* 0x0000000300037223 */ /* 0x000fce0000000015 */
.L_x_24:
[----:B------:R-:W-:Y:S05]  /*0ee0*/  BSYNC.RECONVERGENT B0 ;  /* 0x0000000000007941 */ /* 0x000fea0003800200 */
.L_x_22:
        /* <DEDUP_REMOVED lines=12> */
.L_x_26:
[----:B------:R-:W-:Y:S05]  /*0fb0*/  BSYNC.RECONVERGENT B2 ;  /* 0x0000000000027941 */ /* 0x000fea0003800200 */
.L_x_25:
        /* <DEDUP_REMOVED lines=24> */
.L_x_28:
[----:B------:R-:W-:Y:S01]  /*1140*/  FMUL.FTZ R21, R0, R3 ;  /* 0x0000000300157220 */ /* 0x000fe20000410000 */
[----:B------:R-:W-:-:S03]  /*1150*/  FMUL.FTZ R3, R3, 0.5 ;  /* 0x3f00000003037820 */ /* 0x000fc60000410000 */
[----:B------:R-:W-:-:S04]  /*1160*/  FFMA R0, -R21, R21, R0 ;  /* 0x0000001515007223 */ /* 0x000fc80000000100 */
[----:B------:R-:W-:-:S07]  /*1170*/  FFMA R3, R0, R3, R21 ;  /* 0x0000000300037223 */ /* 0x000fce0000000015 */
.L_x_29:
[----:B------:R-:W-:Y:S05]  /*1180*/  BSYNC.RECONVERGENT B0 ;  /* 0x0000000000007941 */ /* 0x000fea0003800200 */
.L_x_27:
        /* <DEDUP_REMOVED lines=12> */
.L_x_31:
[----:B------:R-:W-:Y:S05]  /*1250*/  BSYNC.RECONVERGENT B2 ;  /* 0x0000000000027941 */ /* 0x000fea0003800200 */
.L_x_30:
        /* <DEDUP_REMOVED lines=24> */
.L_x_33:
[----:B------:R-:W-:Y:S01]  /*13e0*/  FMUL.FTZ R21, R0, R3 ;  /* 0x0000000300157220 */ /* 0x000fe20000410000 */
[----:B------:R-:W-:-:S03]  /*13f0*/  FMUL.FTZ R3, R3, 0.5 ;  /* 0x3f00000003037820 */ /* 0x000fc60000410000 */
[----:B------:R-:W-:-:S04]  /*1400*/  FFMA R0, -R21, R21, R0 ;  /* 0x0000001515007223 */ /* 0x000fc80000000100 */
[----:B------:R-:W-:-:S07]  /*1410*/  FFMA R3, R0, R3, R21 ;  /* 0x0000000300037223 */ /* 0x000fce0000000015 */
.L_x_34:
[----:B------:R-:W-:Y:S05]  /*1420*/  BSYNC.RECONVERGENT B0 ;  /* 0x0000000000007941 */ /* 0x000fea0003800200 */
.L_x_32:
        /* <DEDUP_REMOVED lines=12> */
.L_x_36:
[----:B------:R-:W-:Y:S05]  /*14f0*/  BSYNC.RECONVERGENT B2 ;  /* 0x0000000000027941 */ /* 0x000fea0003800200 */
.L_x_35:
        /* <DEDUP_REMOVED lines=24> */
.L_x_38:
[----:B------:R-:W-:Y:S01]  /*1680*/  FMUL.FTZ R15, R0, R3 ;  /* 0x00000003000f7220 */ /* 0x000fe20000410000 */
[----:B------:R-:W-:-:S03]  /*1690*/  FMUL.FTZ R3, R3, 0.5 ;  /* 0x3f00000003037820 */ /* 0x000fc60000410000 */
[----:B------:R-:W-:-:S04]  /*16a0*/  FFMA R0, -R15, R15, R0 ;  /* 0x0000000f0f007223 */ /* 0x000fc80000000100 */
[----:B------:R-:W-:-:S07]  /*16b0*/  FFMA R3, R0, R3, R15 ;  /* 0x0000000300037223 */ /* 0x000fce000000000f */
.L_x_39:
[----:B------:R-:W-:Y:S05]  /*16c0*/  BSYNC.RECONVERGENT B0 ;  /* 0x0000000000007941 */ /* 0x000fea0003800200 */
.L_x_37:
        /* <DEDUP_REMOVED lines=12> */
.L_x_41:
[----:B------:R-:W-:Y:S05]  /*1790*/  BSYNC.RECONVERGENT B2 ;  /* 0x0000000000027941 */ /* 0x000fea0003800200 */
.L_x_40:
[----:B------:R1:W-:Y:S04]  /*17a0*/  STG.E desc[UR6][R12.64+0xc], R0 ;  /* 0x00000c000c007986 */ /* 0x0003e8000c101906 */
[----:B------:R-:W2:Y:S02]  /*17b0*/  LDG.E R3, desc[UR6][R6.64] ;  /* 0x0000000606037981 */ /* 0x000ea4000c1e1900 */
[----:B--2---:R-:W-:-:S05]  /*17c0*/  FMUL R3, R3, R0 ;  /* 0x0000000003037220 */ /* 0x004fca0000400000 */
[----:B------:R1:W-:Y:S04]  /*17d0*/  STG.E desc[UR6][R12.64+0xc], R3 ;  /* 0x00000c030c007986 */ /* 0x0003e8000c101906 */
[----:B------:R-:W2:Y:S01]  /*17e0*/  LDG.E R14, desc[UR6][R4.64] ;  /* 0x00000006040e7981 */ /* 0x000ea2000c1e1900 */
[----:B------:R-:W-:Y:S02]  /*17f0*/  IADD3 R26, PT, PT, R26, 0x8, RZ ;  /* 0x000000081a1a7810 */ /* 0x000fe40007ffe0ff */
[----:B------:R-:W-:Y:S02]  /*1800*/  IADD3 R27, PT, PT, R27, 0x8, RZ ;  /* 0x000000081b1b7810 */ /* 0x000fe40007ffe0ff */
[----:B------:R-:W-:Y:S01]  /*1810*/  ISETP.NE.AND P0, PT, R26, RZ, PT ;  /* 0x000000ff1a00720c */ /* 0x000fe20003f05270 */
[----:B--2---:R-:W-:-:S05]  /*1820*/  FADD R15, R3, R14 ;  /* 0x0000000e030f7221 */ /* 0x004fca0000000000 */
[----:B------:R1:W-:Y:S07]  /*1830*/  STG.E desc[UR6][R12.64+0xc], R15 ;  /* 0x00000c0f0c007986 */ /* 0x0003ee000c101906 */
[----:B------:R-:W-:Y:S05]  /*1840*/  @P0 BRA `(.L_x_42) ;  /* 0xffffffe8009c0947 */ /* 0x000fea000383ffff */
.L_x_1:
[----:B------:R-:W-:-:S13]  /*1850*/  ISETP.NE.AND P0, PT, R25, RZ, PT ;  /* 0x000000ff1900720c */ /* 0x000fda0003f05270 */
[----:B------:R-:W-:Y:S05]  /*1860*/  @!P0 EXIT ;  /* 0x000000000000894d */ /* 0x000fea0003800000 */
[----:B------:R-:W0:Y:S01]  /*1870*/  LDCU UR4, c[0x0][0x3bc] ;  /* 0x00007780ff0477ac */ /* 0x000e220008000800 */
[----:B------:R-:W-:Y:S01]  /*1880*/  ISETP.GE.U32.AND P0, PT, R25, 0x4, PT ;  /* 0x000000041900780c */ /* 0x000fe20003f06070 */
[----:B0-----:R-:W-:-:S12]  /*1890*/  ULOP3.LUT UR4, UR4, 0x3, URZ, 0xc0, !UPT ;  /* 0x0000000304047892 */ /* 0x001fd8000f8ec0ff */
[----:B------:R-:W-:Y:S05]  /*18a0*/  @!P0 BRA `(.L_x_43) ;  /* 0x0000000800bc8947 */ /* 0x000fea0003800000 */
[----:B------:R-:W0:Y:S01]  /*18b0*/  LDCU.64 UR8, c[0x0][0x380] ;  /* 0x00007000ff0877ac */ /* 0x000e220008000a00 */
[----:B-1----:R-:W-:Y:S01]  /*18c0*/  IADD3 R3, PT, PT, R2, R19, RZ ;  /* 0x0000001302037210 */ /* 0x002fe20007ffe0ff */
[----:B------:R-:W2:Y:S01]  /*18d0*/  LDG.E R17, desc[UR6][R10.64] ;  /* 0x000000060a117981 */ /* 0x000ea2000c1e1900 */
[----:B------:R-:W1:Y:S01]  /*18e0*/  LDC.64 R12, c[0x0][0x388] ;  /* 0x0000e200ff0c7b82 */ /* 0x000e620000000a00 */
[----:B------:R-:W3:Y:S01]  /*18f0*/  LDCU UR5, c[0x0][0x3c0] ;  /* 0x00007800ff0577ac */ /* 0x000ee20008000800 */
[----:B0-----:R-:W-:-:S04]  /*1900*/  IADD3 R14, P0, PT, R3, UR8, RZ ;  /* 0x00000008030e7c10 */ /* 0x001fc8000ff1e0ff */
[----:B------:R-:W-:-:S05]  /*1910*/  LEA.HI.X.SX32 R15, R3, UR9, 0x1, P0 ;  /* 0x00000009030f7c11 */ /* 0x000fca00080f0eff */
[----:B------:R-:W4:Y:S01]  /*1920*/  LDG.E.S8 R0, desc[UR6][R14.64] ;  /* 0x000000060e007981 */ /* 0x000f22000c1e1300 */
[----:B-1----:R-:W-:Y:S01]  /*1930*/  IMAD.WIDE R12, R3, 0x4, R12 ;  /* 0x00000004030c7825 */ /* 0x002fe200078e020c */
[----:B----4-:R-:W2:Y:S03]  /*1940*/  I2F.S16 R0, R0 ;  /* 0x0000000000007306 */ /* 0x010ea60000101400 */
[----:B--2---:R-:W-:-:S05]  /*1950*/  FADD R17, R0, -R17 ;  /* 0x8000001100117221 */ /* 0x004fca0000000000 */
[----:B------:R0:W-:Y:S04]  /*1960*/  STG.E desc[UR6][R12.64], R17 ;  /* 0x000000110c007986 */ /* 0x0001e8000c101906 */
[----:B------:R-:W3:Y:S01]  /*1970*/  LDG.E R3, desc[UR6][R8.64] ;  /* 0x0000000608037981 */ /* 0x000ee2000c1e1900 */
[----:B------:R-:W-:Y:S01]  /*1980*/  BSSY.RECONVERGENT B0, `(.L_x_44) ;  /* 0x000000e000007945 */ /* 0x000fe20003800200 */
[----:B---3--:R-:W-:-:S05]  /*1990*/  FADD R3, R3, UR5 ;  /* 0x0000000503037e21 */ /* 0x008fca0008000000 */
        /* <DEDUP_REMOVED lines=8> */
.L_x_45:
[----:B-1----:R-:W-:Y:S01]  /*1a20*/  FMUL.FTZ R0, R3, R16 ;  /* 0x0000001003007220 */ /* 0x002fe20000410000 */
[----:B------:R-:W-:-:S03]  /*1a30*/  FMUL.FTZ R16, R16, 0.5 ;  /* 0x3f00000010107820 */ /* 0x000fc60000410000 */
[----:B------:R-:W-:-:S04]  /*1a40*/  FFMA R3, -R0, R0, R3 ;  /* 0x0000000000037223 */ /* 0x000fc80000000103 */
[----:B------:R-:W-:-:S07]  /*1a50*/  FFMA R3, R3, R16, R0 ;  /* 0x0000001003037223 */ /* 0x000fce0000000000 */
.L_x_46:
[----:B------:R-:W-:Y:S05]  /*1a60*/  BSYNC.RECONVERGENT B0 ;  /* 0x0000000000007941 */ /* 0x000fea0003800200 */
.L_x_44:
        /* <DEDUP_REMOVED lines=12> */
.L_x_48:
[----:B------:R-:W-:Y:S05]  /*1b30*/  BSYNC.RECONVERGENT B2 ;  /* 0x0000000000027941 */ /* 0x000fea0003800200 */
.L_x_47:
[----:B------:R0:W-:Y:S01]  /*1b40*/  STG.E desc[UR6][R12.64], R0 ;  /* 0x000000000c007986 */ /* 0x0001e2000c101906 */
[----:B------:R-:W1:Y:S03]  /*1b50*/  LDCU UR5, c[0x0][0x3c0] ;  /* 0x00007800ff0577ac */ /* 0x000e660008000800 */
        /* <DEDUP_REMOVED lines=11> */
[----:B0-----:R-:W1:Y:S01]  /*1c10*/  LDG.E R0, desc[UR6][R8.64] ;  /* 0x0000000608007981 */ /* 0x001e62000c1e1900 */
[----:B------:R-:W-:Y:S01]  /*1c20*/  BSSY.RECONVERGENT B0, `(.L_x_49) ;  /* 0x000000e000007945 */ /* 0x000fe20003800200 */
[----:B-1----:R-:W-:-:S04]  /*1c30*/  FADD R3, R0, UR5 ;  /* 0x0000000500037e21 */ /* 0x002fc80008000000 */
[----:B------:R2:W0:Y:S01]  /*1c40*/  MUFU.RSQ R0, R3 ;  /* 0x0000000300007308 */ /* 0x0004220000001400 */
[----:B------:R-:W-:-:S04]  /*1c50*/  IADD3 R18, PT, PT, R3, -0xd000000, RZ ;  /* 0xf300000003127810 */ /* 0x000fc80007ffe0ff */
[----:B------:R-:W-:-:S13]  /*1c60*/  ISETP.GT.U32.AND P0, PT, R18, 0x727fffff, PT ;  /* 0x727fffff1200780c */ /* 0x000fda0003f04070 */
[----:B0-2---:R-:W-:Y:S05]  /*1c70*/  @!P0 BRA `(.L_x_50) ;  /* 0x0000000000108947 */ /* 0x005fea0003800000 */
[----:B------:R-:W-:-:S07]  /*1c80*/  MOV R0, 0x1ca0 ;  /* 0x00001ca000007802 */ /* 0x000fce0000000f00 */
[----:B------:R-:W-:Y:S05]  /*1c90*/  CALL.REL.NOINC `($__internal_0_$__cuda_sm20_sqrt_rn_f32_slowpath) ;  /* 0x0000001000107944 */ /* 0x000fea0003c00000 */
[----:B------:R-:W-:Y:S01]  /*1ca0*/  MOV R3, R23 ;  /* 0x0000001700037202 */ /* 0x000fe20000000f00 */
[----:B------:R-:W-:Y:S06]  /*1cb0*/  BRA `(.L_x_51) ;  /* 0x0000000000107947 */ /* 0x000fec0003800000 */
.L_x_50:
[----:B------:R-:W-:Y:S01]  /*1cc0*/  FMUL.FTZ R16, R3, R0 ;  /* 0x0000000003107220 */ /* 0x000fe20000410000 */
[----:B------:R-:W-:-:S03]  /*1cd0*/  FMUL.FTZ R0, R0, 0.5 ;  /* 0x3f00000000007820 */ /* 0x000fc60000410000 */
[----:B------:R-:W-:-:S04]  /*1ce0*/  FFMA R3, -R16, R16, R3 ;  /* 0x0000001010037223 */ /* 0x000fc80000000103 */
[----:B------:R-:W-:-:S07]  /*1cf0*/  FFMA R3, R3, R0, R16 ;  /* 0x0000000003037223 */ /* 0x000fce0000000010 */
.L_x_51:
[----:B------:R-:W-:Y:S05]  /*1d00*/  BSYNC.RECONVERGENT B0 ;  /* 0x0000000000007941 */ /* 0x000fea0003800200 */
.L_x_49:
        /* <DEDUP_REMOVED lines=12> */
.L_x_53:
[----:B------:R-:W-:Y:S05]  /*1dd0*/  BSYNC.RECONVERGENT B2 ;  /* 0x0000000000027941 */ /* 0x000fea0003800200 */
.L_x_52:
        /* <DEDUP_REMOVED lines=24> */
.L_x_55:
[----:B------:R-:W-:Y:S01]  /*1f60*/  FMUL.FTZ R16, R3, R0 ;  /* 0x0000000003107220 */ /* 0x000fe20000410000 */
[----:B------:R-:W-:-:S03]  /*1f70*/  FMUL.FTZ R0, R0, 0.5 ;  /* 0x3f00000000007820 */ /* 0x000fc60000410000 */
[----:B------:R-:W-:-:S04]  /*1f80*/  FFMA R3, -R16, R16, R3 ;  /* 0x0000001010037223 */ /* 0x000fc80000000103 */
[----:B------:R-:W-:-:S07]  /*1f90*/  FFMA R3, R3, R0, R16 ;  /* 0x0000000003037223 */ /* 0x000fce0000000010 */
.L_x_56:
[----:B------:R-:W-:Y:S05]  /*1fa0*/  BSYNC.RECONVERGENT B0 ;  /* 0x0000000000007941 */ /* 0x000fea0003800200 */
.L_x_54:
        /* <DEDUP_REMOVED lines=12> */
.L_x_58:
[----:B------:R-:W-:Y:S05]  /*2070*/  BSYNC.RECONVERGENT B2 ;  /* 0x0000000000027941 */ /* 0x000fea0003800200 */
.L_x_57:
        /* <DEDUP_REMOVED lines=24> */
.L_x_60:
[----:B------:R-:W-:Y:S01]  /*2200*/  FMUL.FTZ R14, R3, R0 ;  /* 0x00000000030e7220 */ /* 0x000fe20000410000 */
[----:B------:R-:W-:-:S03]  /*2210*/  FMUL.FTZ R0, R0, 0.5 ;  /* 0x3f00000000007820 */ /* 0x000fc60000410000 */
[----:B------:R-:W-:-:S04]  /*2220*/  FFMA R3, -R14, R14, R3 ;  /* 0x0000000e0e037223 */ /* 0x000fc80000000103 */
[----:B------:R-:W-:-:S07]  /*2230*/  FFMA R3, R3, R0, R14 ;  /* 0x0000000003037223 */ /* 0x000fce000000000e */
.L_x_61:
[----:B------:R-:W-:Y:S05]  /*2240*/  BSYNC.RECONVERGENT B0 ;  /* 0x0000000000007941 */ /* 0x000fea0003800200 */
.L_x_59:
        /* <DEDUP_REMOVED lines=12> */
.L_x_63:
[----:B------:R-:W-:Y:S05]  /*2310*/  BSYNC.RECONVERGENT B2 ;  /* 0x0000000000027941 */ /* 0x000fea0003800200 */
.L_x_62:
[----:B------:R0:W-:Y:S04]  /*2320*/  STG.E desc[UR6][R12.64+0xc], R0 ;  /* 0x00000c000c007986 */ /* 0x0001e8000c101906 */
[----:B------:R-:W2:Y:S02]  /*2330*/  LDG.E R3, desc[UR6][R6.64] ;  /* 0x0000000606037981 */ /* 0x000ea4000c1e1900 */
[----:B--2---:R-:W-:-:S05]  /*2340*/  FMUL R3, R3, R0 ;  /* 0x0000000003037220 */ /* 0x004fca0000400000 */
[----:B------:R0:W-:Y:S04]  /*2350*/  STG.E desc[UR6][R12.64+0xc], R3 ;  /* 0x00000c030c007986 */ /* 0x0001e8000c101906 */
[----:B------:R-:W2:Y:S01]  /*2360*/  LDG.E R14, desc[UR6][R4.64] ;  /* 0x00000006040e7981 */ /* 0x000ea2000c1e1900 */
[----:B------:R-:W-:Y:S01]  /*2370*/  IADD3 R19, PT, PT, R19, 0x4, RZ ;  /* 0x0000000413137810 */ /* 0x000fe20007ffe0ff */
[----:B--2---:R-:W-:-:S05]  /*2380*/  FADD R15, R3, R14 ;  /* 0x0000000e030f7221 */ /* 0x004fca0000000000 */
[----:B------:R0:W-:Y:S02]  /*2390*/  STG.E desc[UR6][R12.64+0xc], R15 ;  /* 0x00000c0f0c007986 */ /* 0x0001e4000c101906 */
.L_x_43:
[----:B------:R-:W-:-:S13]  /*23a0*/  ISETP.NE.AND P0, PT, RZ, UR4, PT ;  /* 0x00000004ff007c0c */ /* 0x000fda000bf05270 */
[----:B------:R-:W-:Y:S05]  /*23b0*/  @!P0 EXIT ;  /* 0x000000000000894d */ /* 0x000fea0003800000 */
[----:B------:R-:W-:-:S09]  /*23c0*/  UISETP.NE.AND UP0, UPT, UR4, 0x1, UPT ;  /* 0x000000010400788c */ /* 0x000fd2000bf05270 */
[----:B------:R-:W-:Y:S05]  /*23d0*/  BRA.U !UP0, `(.L_x_64) ;  /* 0x00000005086c7547 */ /* 0x000fea000b800000 */
[----:B------:R-:W2:Y:S01]  /*23e0*/  LDCU.64 UR4, c[0x0][0x380] ;  /* 0x00007000ff0477ac */ /* 0x000ea20008000a00 */
[----:B01----:R-:W-:Y:S01]  /*23f0*/  IADD3 R3, PT, PT, R2, R19, RZ ;  /* 0x0000001302037210 */ /* 0x003fe20007ffe0ff */
[----:B------:R-:W3:Y:S01]  /*2400*/  LDG.E R17, desc[UR6][R10.64] ;  /* 0x000000060a117981 */ /* 0x000ee2000c1e1900 */
[----:B------:R-:W0:Y:S02]  /*2410*/  LDC.64 R12, c[0x0][0x388] ;  /* 0x0000e200ff0c7b82 */ /* 0x000e240000000a00 */
[C---:B--2---:R-:W-:Y:S01]  /*2420*/  IADD3 R14, P0, PT, R3.reuse, UR4, RZ ;  /* 0x00000004030e7c10 */ /* 0x044fe2000ff1e0ff */
[----:B------:R-:W1:Y:S03]  /*2430*/  LDCU UR4, c[0x0][0x3c0] ;  /* 0x00007800ff0477ac */ /* 0x000e660008000800 */
[----:B------:R-:W-:-:S05]  /*2440*/  LEA.HI.X.SX32 R15, R3, UR5, 0x1, P0 ;  /* 0x00000005030f7c11 */ /* 0x000fca00080f0eff */
[----:B------:R-:W2:Y:S01]  /*2450*/  LDG.E.S8 R0, desc[UR6][R14.64] ;  /* 0x000000060e007981 */ /* 0x000ea2000c1e1300 */
[----:B0-----:R-:W-:Y:S01]  /*2460*/  IMAD.WIDE R12, R3, 0x4, R12 ;  /* 0x00000004030c7825 */ /* 0x001fe200078e020c */
[----:B--2---:R-:W3:Y:S03]  /*2470*/  I2F.S16 R0, R0 ;  /* 0x0000000000007306 */ /* 0x004ee60000101400 */
[----:B---3--:R-:W-:-:S05]  /*2480*/  FADD R17, R0, -R17 ;  /* 0x8000001100117221 */ /* 0x008fca0000000000 */
[----:B------:R0:W-:Y:S04]  /*2490*/  STG.E desc[UR6][R12.64], R17 ;  /* 0x000000110c007986 */ /* 0x0001e8000c101906 */
[----:B------:R-:W1:Y:S01]  /*24a0*/  LDG.E R3, desc[UR6][R8.64] ;  /* 0x0000000608037981 */ /* 0x000e62000c1e1900 */
[----:B------:R-:W-:Y:S01]  /*24b0*/  BSSY.RECONVERGENT B0, `(.L_x_65) ;  /* 0x000000e000007945 */ /* 0x000fe20003800200 */
[----:B-1----:R-:W-:-:S05]  /*24c0*/  FADD R3, R3, UR4 ;  /* 0x0000000403037e21 */ /* 0x002fca0008000000 */
        /* <DEDUP_REMOVED lines=8> */
.L_x_66:
[----:B-1----:R-:W-:Y:S01]  /*2550*/  FMUL.FTZ R0, R3, R16 ;  /* 0x0000001003007220 */ /* 0x002fe20000410000 */
[----:B------:R-:W-:-:S03]  /*2560*/  FMUL.FTZ R16, R16, 0.5 ;  /* 0x3f00000010107820 */ /* 0x000fc60000410000 */
[----:B------:R-:W-:-:S04]  /*2570*/  FFMA R3, -R0, R0, R3 ;  /* 0x0000000000037223 */ /* 0x000fc80000000103 */
[----:B------:R-:W-:-:S07]  /*2580*/  FFMA R3, R3, R16, R0 ;  /* 0x0000001003037223 */ /* 0x000fce0000000000 */
.L_x_67:
[----:B------:R-:W-:Y:S05]  /*2590*/  BSYNC.RECONVERGENT B0 ;  /* 0x0000000000007941 */ /* 0x000fea0003800200 */
.L_x_65:
        /* <DEDUP_REMOVED lines=12> */
.L_x_69:
[----:B------:R-:W-:Y:S05]  /*2660*/  BSYNC.RECONVERGENT B2 ;  /* 0x0000000000027941 */ /* 0x000fea0003800200 */
.L_x_68:
        /* <DEDUP_REMOVED lines=24> */
.L_x_71:
[----:B------:R-:W-:Y:S01]  /*27f0*/  FMUL.FTZ R14, R3, R0 ;  /* 0x00000000030e7220 */ /* 0x000fe20000410000 */
[----:B------:R-:W-:-:S03]  /*2800*/  FMUL.FTZ R0, R0, 0.5 ;  /* 0x3f00000000007820 */ /* 0x000fc60000410000 */
[----:B------:R-:W-:-:S04]  /*2810*/  FFMA R3, -R14, R14, R3 ;  /* 0x0000000e0e037223 */ /* 0x000fc80000000103 */
[----:B------:R-:W-:-:S07]  /*2820*/  FFMA R3, R3, R0, R14 ;  /* 0x0000000003037223 */ /* 0x000fce000000000e */
.L_x_72:
[----:B------:R-:W-:Y:S05]  /*2830*/  BSYNC.RECONVERGENT B0 ;  /* 0x0000000000007941 */ /* 0x000fea0003800200 */
.L_x_70:
        /* <DEDUP_REMOVED lines=12> */
.L_x_74:
[----:B------:R-:W-:Y:S05]  /*2900*/  BSYNC.RECONVERGENT B2 ;  /* 0x0000000000027941 */ /* 0x000fea0003800200 */
.L_x_73:
[----:B------:R2:W-:Y:S04]  /*2910*/  STG.E desc[UR6][R12.64+0x4], R0 ;  /* 0x000004000c007986 */ /* 0x0005e8000c101906 */
[----:B------:R-:W3:Y:S02]  /*2920*/  LDG.E R3, desc[UR6][R6.64] ;  /* 0x0000000606037981 */ /* 0x000ee4000c1e1900 */
[----:B---3--:R-:W-:-:S05]  /*2930*/  FMUL R3, R3, R0 ;  /* 0x0000000003037220 */ /* 0x008fca0000400000 */
[----:B------:R2:W-:Y:S04]  /*2940*/  STG.E desc[UR6][R12.64+0x4], R3 ;  /* 0x000004030c007986 */ /* 0x0005e8000c101906 */
[----:B------:R-:W3:Y:S01]  /*2950*/  LDG.E R14, desc[UR6][R4.64] ;  /* 0x00000006040e7981 */ /* 0x000ee2000c1e1900 */
[----:B------:R-:W-:Y:S01]  /*2960*/  IADD3 R19, PT, PT, R19, 0x2, RZ ;  /* 0x0000000213137810 */ /* 0x000fe20007ffe0ff */
[----:B---3--:R-:W-:-:S05]  /*2970*/  FADD R15, R3, R14 ;  /* 0x0000000e030f7221 */ /* 0x008fca0000000000 */
[----:B------:R2:W-:Y:S02]  /*2980*/  STG.E desc[UR6][R12.64+0x4], R15 ;  /* 0x0000040f0c007986 */ /* 0x0005e4000c101906 */
.L_x_64:
[----:B012---:R-:W0:Y:S02]  /*2990*/  LDC R0, c[0x0][0x3bc] ;  /* 0x0000ef00ff007b82 */ /* 0x007e240000000800 */
[----:B0-----:R-:W-:-:S04]  /*29a0*/  LOP3.LUT R0, R0, 0x1, RZ, 0xc0, !PT ;  /* 0x0000000100007812 */ /* 0x001fc800078ec0ff */
[----:B------:R-:W-:-:S13]  /*29b0*/  ISETP.NE.U32.AND P0, PT, R0, 0x1, PT ;  /* 0x000000010000780c */ /* 0x000fda0003f05070 */
[----:B------:R-:W-:Y:S05]  /*29c0*/  @P0 EXIT ;  /* 0x000000000000094d */ /* 0x000fea0003800000 */
[----:B------:R-:W0:Y:S01]  /*29d0*/  LDCU.64 UR4, c[0x0][0x380] ;  /* 0x00007000ff0477ac */ /* 0x000e220008000a00 */
[----:B------:R-:W-:Y:S01]  /*29e0*/  IADD3 R19, PT, PT, R2, R19, RZ ;  /* 0x0000001302137210 */ /* 0x000fe20007ffe0ff */
[----:B------:R-:W2:Y:S01]  /*29f0*/  LDG.E R10, desc[UR6][R10.64] ;  /* 0x000000060a0a7981 */ /* 0x000ea2000c1e1900 */
[----:B------:R-:W1:Y:S02]  /*2a00*/  LDC.64 R12, c[0x0][0x388] ;  /* 0x0000e200ff0c7b82 */ /* 0x000e640000000a00 */
[C---:B0-----:R-:W-:Y:S01]  /*2a10*/  IADD3 R2, P0, PT, R19.reuse, UR4, RZ ;  /* 0x0000000413027c10 */ /* 0x041fe2000ff1e0ff */
[----:B------:R-:W0:Y:S03]  /*2a20*/  LDCU UR4, c[0x0][0x3c0] ;  /* 0x00007800ff0477ac */ /* 0x000e260008000800 */
[----:B------:R-:W-:-:S05]  /*2a30*/  LEA.HI.X.SX32 R3, R19, UR5, 0x1, P0 ;  /* 0x0000000513037c11 */ /* 0x000fca00080f0eff */
[----:B------:R-:W3:Y:S01]  /*2a40*/  LDG.E.S8 R2, desc[UR6][R2.64] ;  /* 0x0000000602027981 */ /* 0x000ee2000c1e1300 */
[----:B-1----:R-:W-:Y:S01]  /*2a50*/  IMAD.WIDE R12, R19, 0x4, R12 ;  /* 0x00000004130c7825 */ /* 0x002fe200078e020c */
[----:B---3--:R-:W2:Y:S03]  /*2a60*/  I2F.S16 R15, R2 ;  /* 0x00000002000f7306 */ /* 0x008ea60000101400 */
[----:B--2---:R-:W-:-:S05]  /*2a70*/  FADD R15, R15, -R10 ;  /* 0x8000000a0f0f7221 */ /* 0x004fca0000000000 */
[----:B------:R1:W-:Y:S04]  /*2a80*/  STG.E desc[UR6][R12.64], R15 ;  /* 0x0000000f0c007986 */ /* 0x0003e8000c101906 */
[----:B------:R-:W0:Y:S01]  /*2a90*/  LDG.E R8, desc[UR6][R8.64] ;  /* 0x0000000608087981 */ /* 0x000e22000c1e1900 */
[----:B------:R-:W-:Y:S01]  /*2aa0*/  BSSY.RECONVERGENT B0, `(.L_x_75) ;  /* 0x000000e000007945 */ /* 0x000fe20003800200 */
[----:B0-----:R-:W-:-:S05]  /*2ab0*/  FADD R3, R8, UR4 ;  /* 0x0000000408037e21 */ /* 0x001fca0008000000 */
[----:B------:R-:W-:Y:S01]  /*2ac0*/  IADD3 R14, PT, PT, R3, -0xd000000, RZ ;  /* 0xf3000000030e7810 */ /* 0x000fe20007ffe0ff */
[----:B------:R1:W0:Y:S03]  /*2ad0*/  MUFU.RSQ R0, R3 ;  /* 0x0000000300007308 */ /* 0x0002260000001400 */
[----:B------:R-:W-:-:S13]  /*2ae0*/  ISETP.GT.U32.AND P0, PT, R14, 0x727fffff, PT ;  /* 0x727fffff0e00780c */ /* 0x000fda0003f04070 */
[----:B-1----:R-:W-:Y:S05]  /*2af0*/  @!P0 BRA `(.L_x_76) ;  /* 0x0000000000108947 */ /* 0x002fea0003800000 */
[----:B0-----:R-:W-:-:S07]  /*2b00*/  MOV R0, 0x2b20 ;  /* 0x00002b2000007802 */ /* 0x001fce0000000f00 */
[----:B------:R-:W-:Y:S05]  /*2b10*/  CALL.REL.NOINC `($__internal_0_$__cuda_sm20_sqrt_rn_f32_slowpath) ;  /* 0x0000000000707944 */ /* 0x000fea0003c00000 */
[----:B------:R-:W-:Y:S01]  /*2b20*/  MOV R3, R23 ;  /* 0x0000001700037202 */ /* 0x000fe20000000f00 */
[----:B------:R-:W-:Y:S06]  /*2b30*/  BRA `(.L_x_77) ;  /* 0x0000000000107947 */ /* 0x000fec0003800000 */
.L_x_76:
[----:B0-----:R-:W-:Y:S01]  /*2b40*/  FMUL.FTZ R2, R3, R0 ;  /* 0x0000000003027220 */ /* 0x001fe20000410000 */
[----:B------:R-:W-:-:S03]  /*2b50*/  FMUL.FTZ R0, R0, 0.5 ;  /* 0x3f00000000007820 */ /* 0x000fc60000410000 */
[----:B------:R-:W-:-:S04]  /*2b60*/  FFMA R3, -R2, R2, R3 ;  /* 0x0000000202037223 */ /* 0x000fc80000000103 */
[----:B------:R-:W-:-:S07]  /*2b70*/  FFMA R3, R3, R0, R2 ;  /* 0x0000000003037223 */ /* 0x000fce0000000002 */
.L_x_77:
[----:B------:R-:W-:Y:S05]  /*2b80*/  BSYNC.RECONVERGENT B0 ;  /* 0x0000000000007941 */ /* 0x000fea0003800200 */
.L_x_75:
        /* <DEDUP_REMOVED lines=12> */
.L_x_79:
[----:B------:R-:W-:Y:S05]  /*2c50*/  BSYNC.RECONVERGENT B2 ;  /* 0x0000000000027941 */ /* 0x000fea0003800200 */
.L_x_78:
[----:B------:R-:W-:Y:S04]  /*2c60*/  STG.E desc[UR6][R12.64], R0 ;  /* 0x000000000c007986 */ /* 0x000fe8000c101906 */
[----:B------:R-:W2:Y:S02]  /*2c70*/  LDG.E R7, desc[UR6][R6.64] ;  /* 0x0000000606077981 */ /* 0x000ea4000c1e1900 */
[----:B--2---:R-:W-:-:S05]  /*2c80*/  FMUL R3, R7, R0 ;  /* 0x0000000007037220 */ /* 0x004fca0000400000 */
[----:B------:R-:W-:Y:S04]  /*2c90*/  STG.E desc[UR6][R12.64], R3 ;  /* 0x000000030c007986 */ /* 0x000fe8000c101906 */
[----:B------:R-:W2:Y:S02]  /*2ca0*/  LDG.E R4, desc[UR6][R4.64] ;  /* 0x0000000604047981 */ /* 0x000ea4000c1e1900 */
[----:B--2---:R-:W-:-:S05]  /*2cb0*/  FADD R9, R3, R4 ;  /* 0x0000000403097221 */ /* 0x004fca0000000000 */
[----:B------:R-:W-:Y:S01]  /*2cc0*/  STG.E desc[UR6][R12.64], R9 ;  /* 0x000000090c007986 */ /* 0x000fe2000c101906 */
[----:B------:R-:W-:Y:S05]  /*2cd0*/  EXIT ;  /* 0x000000000000794d */ /* 0x000fea0003800000 */
        .weak           $__internal_0_$__cuda_sm20_sqrt_rn_f32_slowpath
        .type           $__internal_0_$__cuda_sm20_sqrt_rn_f32_slowpath,@function
        .size           $__internal_0_$__cuda_sm20_sqrt_rn_f32_slowpath,($__internal_1_$__cuda_sm3x_div_rn_noftz_f32_slowpath - $__internal_0_$__cuda_sm20_sqrt_rn_f32_slowpath)
$__internal_0_$__cuda_sm20_sqrt_rn_f32_slowpath:
[----:B------:R-:W-:-:S13]  /*2ce0*/  LOP3.LUT P0, RZ, R3, 0x7fffffff, RZ, 0xc0, !PT ;  /* 0x7fffffff03ff7812 */ /* 0x000fda000780c0ff */
[----:B------:R-:W-:Y:S01]  /*2cf0*/  @!P0 MOV R23, R3 ;  /* 0x0000000300178202 */ /* 0x000fe20000000f00 */
[----:B------:R-:W-:Y:S06]  /*2d00*/  @!P0 BRA `(.L_x_80) ;  /* 0x0000000000408947 */ /* 0x000fec0003800000 */
[----:B------:R-:W-:-:S13]  /*2d10*/  FSETP.GEU.FTZ.AND P0, PT, R3, RZ, PT ;  /* 0x000000ff0300720b */ /* 0x000fda0003f1e000 */
[----:B------:R-:W-:Y:S01]  /*2d20*/  @!P0 MOV R23, 0x7fffffff ;  /* 0x7fffffff00178802 */ /* 0x000fe20000000f00 */
[----:B------:R-:W-:Y:S06]  /*2d30*/  @!P0 BRA `(.L_x_80) ;  /* 0x0000000000348947 */ /* 0x000fec0003800000 */
[----:B------:R-:W-:-:S13]  /*2d40*/  FSETP.GTU.FTZ.AND P0, PT, |R3|, +INF , PT ;  /* 0x7f8000000300780b */ /* 0x000fda0003f1c200 */
[----:B------:R-:W-:Y:S01]  /*2d50*/  @P0 FADD.FTZ R23, R3, 1 ;  /* 0x3f80000003170421 */ /* 0x000fe20000010000 */
[----:B------:R-:W-:Y:S06]  /*2d60*/  @P0 BRA `(.L_x_80) ;  /* 0x0000000000280947 */ /* 0x000fec0003800000 */
[----:B------:R-:W-:-:S13]  /*2d70*/  FSETP.NEU.FTZ.AND P0, PT, |R3|, +INF , PT ;  /* 0x7f8000000300780b */ /* 0x000fda0003f1d200 */
[----:B------:R-:W-:Y:S01]  /*2d80*/  @P0 FFMA R22, R3, 1.84467440737095516160e+19, RZ ;  /* 0x5f80000003160823 */ /* 0x000fe200000000ff */
[----:B------:R-:W-:-:S03]  /*2d90*/  @!P0 MOV R23, R3 ;  /* 0x0000000300178202 */ /* 0x000fc60000000f00 */
[----:B------:R-:W0:Y:S02]  /*2da0*/  @P0 MUFU.RSQ R20, R22 ;  /* 0x0000001600140308 */ /* 0x000e240000001400 */
[----:B0-----:R-:W-:Y:S01]  /*2db0*/  @P0 FMUL.FTZ R21, R22, R20 ;  /* 0x0000001416150220 */ /* 0x001fe20000410000 */
[----:B------:R-:W-:-:S03]  /*2dc0*/  @P0 FMUL.FTZ R20, R20, 0.5 ;  /* 0x3f00000014140820 */ /* 0x000fc60000410000 */
[----:B------:R-:W-:-:S04]  /*2dd0*/  @P0 FADD.FTZ R18, -R21, -RZ ;  /* 0x800000ff15120221 */ /* 0x000fc80000010100 */
[----:B------:R-:W-:-:S04]  /*2de0*/  @P0 FFMA R18, R21, R18, R22 ;  /* 0x0000001215120223 */ /* 0x000fc80000000016 */
[----:B------:R-:W-:-:S04]  /*2df0*/  @P0 FFMA R18, R18, R20, R21 ;  /* 0x0000001412120223 */ /* 0x000fc80000000015 */
[----:B------:R-:W-:-:S07]  /*2e00*/  @P0 FMUL.FTZ R23, R18, 2.3283064365386962891e-10 ;  /* 0x2f80000012170820 */ /* 0x000fce0000410000 */
.L_x_80:
[----:B------:R-:W-:Y:S01]  /*2e10*/  HFMA2 R21, -RZ, RZ, 0, 0 ;  /* 0x00000000ff157431 */ /* 0x000fe200000001ff */
[----:B------:R-:W-:-:S04]  /*2e20*/  MOV R20, R0 ;  /* 0x0000000000147202 */ /* 0x000fc80000000f00 */
[----:B------:R-:W-:Y:S05]  /*2e30*/  RET.REL.NODEC R20 `(_Z22batch_norm_int8_kernelPKaPfPKfS3_S3_S3_iiiif) ;  /* 0xffffffd014707950 */ /* 0x000fea0003c3ffff */
        .weak           $__internal_1_$__cuda_sm3x_div_rn_noftz_f32_slowpath
        .type           $__internal_1_$__cuda_sm3x_div_rn_noftz_f32_slowpath,@function
        .size           $__internal_1_$__cuda_sm3x_div_rn_noftz_f32_slowpath,(.L_x_119 - $__internal_1_$__cuda_sm3x_div_rn_noftz_f32_slowpath)
$__internal_1_$__cuda_sm3x_div_rn_noftz_f32_slowpath:
[----:B------:R-:W-:Y:S01]  /*2e40*/  SHF.R.U32.HI R20, RZ, 0x17, R3 ;  /* 0x00000017ff147819 */ /* 0x000fe20000011603 */
[----:B------:R-:W-:Y:S01]  /*2e50*/  BSSY.RECONVERGENT B0, `(.L_x_81) ;  /* 0x0000062000007945 */ /* 0x000fe20003800200 */
[----:B------:R-:W-:Y:S02]  /*2e60*/  SHF.R.U32.HI R22, RZ, 0x17, R0 ;  /* 0x00000017ff167819 */ /* 0x000fe40000011600 */
[----:B------:R-:W-:Y:S02]  /*2e70*/  LOP3.LUT R20, R20, 0xff, RZ, 0xc0, !PT ;  /* 0x000000ff14147812 */ /* 0x000fe400078ec0ff */
[----:B------:R-:W-:Y:S02]  /*2e80*/  LOP3.LUT R22, R22, 0xff, RZ, 0xc0, !PT ;  /* 0x000000ff16167812 */ /* 0x000fe400078ec0ff */
[----:B------:R-:W-:Y:S02]  /*2e90*/  IADD3 R21, PT, PT, R20, -0x1, RZ ;  /* 0xffffffff14157810 */ /* 0x000fe40007ffe0ff */
[----:B------:R-:W-:-:S02]  /*2ea0*/  IADD3 R23, PT, PT, R22, -0x1, RZ ;  /* 0xffffffff16177810 */ /* 0x000fc40007ffe0ff */
[----:B------:R-:W-:-:S04]  /*2eb0*/  ISETP.GT.U32.AND P0, PT, R21, 0xfd, PT ;  /* 0x000000fd1500780c */ /* 0x000fc80003f04070 */
[----:B------:R-:W-:-:S13]  /*2ec0*/  ISETP.GT.U32.OR P0, PT, R23, 0xfd, P0 ;  /* 0x000000fd1700780c */ /* 0x000fda0000704470 */
[----:B------:R-:W-:Y:S01]  /*2ed0*/  @!P0 MOV R24, RZ ;  /* 0x000000ff00188202 */ /* 0x000fe20000000f00 */
[----:B------:R-:W-:Y:S06]  /*2ee0*/  @!P0 BRA `(.L_x_82) ;  /* 0x00000000005c8947 */ /* 0x000fec0003800000 */
[----:B------:R-:W-:Y:S02]  /*2ef0*/  FSETP.GTU.FTZ.AND P0, PT, |R0|, +INF , PT ;  /* 0x7f8000000000780b */ /* 0x000fe40003f1c200 */
[----:B------:R-:W-:-:S04]  /*2f00*/  FSETP.GTU.FTZ.AND P1, PT, |R3|, +INF , PT ;  /* 0x7f8000000300780b */ /* 0x000fc80003f3c200 */
[----:B------:R-:W-:-:S13]  /*2f10*/  PLOP3.LUT P0, PT, P0, P1, PT, 0xf8, 0x8f ;  /* 0x00000000008f781c */ /* 0x000fda0000703f70 */
[----:B------:R-:W-:Y:S05]  /*2f20*/  @P0 BRA `(.L_x_83) ;  /* 0x00000004004c0947 */ /* 0x000fea0003800000 */
[----:B------:R-:W-:-:S13]  /*2f30*/  LOP3.LUT P0, RZ, R3, 0x7fffffff, R0, 0xc8, !PT ;  /* 0x7fffffff03ff7812 */ /* 0x000fda000780c800 */
[----:B------:R-:W-:Y:S05]  /*2f40*/  @!P0 BRA `(.L_x_84) ;  /* 0x00000004003c8947 */ /* 0x000fea0003800000 */
[C---:B------:R-:W-:Y:S02]  /*2f50*/  FSETP.NEU.FTZ.AND P2, PT, |R0|.reuse, +INF , PT ;  /* 0x7f8000000000780b */ /* 0x040fe40003f5d200 */
[----:B------:R-:W-:Y:S02]  /*2f60*/  FSETP.NEU.FTZ.AND P1, PT, |R3|, +INF , PT ;  /* 0x7f8000000300780b */ /* 0x000fe40003f3d200 */
[----:B------:R-:W-:-:S11]  /*2f70*/  FSETP.NEU.FTZ.AND P0, PT, |R0|, +INF , PT ;  /* 0x7f8000000000780b */ /* 0x000fd60003f1d200 */
[----:B------:R-:W-:Y:S05]  /*2f80*/  @!P1 BRA !P2, `(.L_x_84) ;  /* 0x00000004002c9947 */ /* 0x000fea0005000000 */
[----:B------:R-:W-:-:S04]  /*2f90*/  LOP3.LUT P2, RZ, R0, 0x7fffffff, RZ, 0xc0, !PT ;  /* 0x7fffffff00ff7812 */ /* 0x000fc8000784c0ff */
[----:B------:R-:W-:-:S13]  /*2fa0*/  PLOP3.LUT P1, PT, P1, P2, PT, 0x2f, 0xf2 ;  /* 0x0000000000f2781c */ /* 0x000fda0000f24577 */
[----:B------:R-:W-:Y:S05]  /*2fb0*/  @P1 BRA `(.L_x_85) ;  /* 0x0000000400181947 */ /* 0x000fea0003800000 */
[----:B------:R-:W-:-:S04]  /*2fc0*/  LOP3.LUT P1, RZ, R3, 0x7fffffff, RZ, 0xc0, !PT ;  /* 0x7fffffff03ff7812 */ /* 0x000fc8000782c0ff */
[----:B------:R-:W-:-:S13]  /*2fd0*/  PLOP3.LUT P0, PT, P0, P1, PT, 0x2f, 0xf2 ;  /* 0x0000000000f2781c */ /* 0x000fda0000702577 */
[----:B------:R-:W-:Y:S05]  /*2fe0*/  @P0 BRA `(.L_x_86) ;  /* 0x0000000400000947 */ /* 0x000fea0003800000 */
[----:B------:R-:W-:Y:S02]  /*2ff0*/  ISETP.GE.AND P0, PT, R23, RZ, PT ;  /* 0x000000ff1700720c */ /* 0x000fe40003f06270 */
[----:B------:R-:W-:-:S11]  /*3000*/  ISETP.GE.AND P1, PT, R21, RZ, PT ;  /* 0x000000ff1500720c */ /* 0x000fd60003f26270 */
[----:B------:R-:W-:Y:S01]  /*3010*/  @P0 MOV R24, RZ ;  /* 0x000000ff00180202 */ /* 0x000fe20000000f00 */
[----:B------:R-:W-:Y:S01]  /*3020*/  @!P0 FFMA R0, R0, 1.84467440737095516160e+19, RZ ;  /* 0x5f80000000008823 */ /* 0x000fe200000000ff */
[----:B------:R-:W-:Y:S01]  /*3030*/  @!P0 MOV R24, 0xffffffc0 ;  /* 0xffffffc000188802 */ /* 0x000fe20000000f00 */
[----:B------:R-:W-:-:S03]  /*3040*/  @!P1 FFMA R3, R3, 1.84467440737095516160e+19, RZ ;  /* 0x5f80000003039823 */ /* 0x000fc600000000ff */
[----:B------:R-:W-:-:S07]  /*3050*/  @!P1 IADD3 R24, PT, PT, R24, 0x40, RZ ;  /* 0x0000004018189810 */ /* 0x000fce0007ffe0ff */
.L_x_82:
[----:B------:R-:W-:Y:S01]  /*3060*/  LEA R28, R20, 0xc0800000, 0x17 ;  /* 0xc0800000141c7811 */ /* 0x000fe200078eb8ff */
[----:B------:R-:W-:Y:S01]  /*3070*/  BSSY.RECONVERGENT B1, `(.L_x_87) ;  /* 0x0000036000017945 */ /* 0x000fe20003800200 */
[----:B------:R-:W-:Y:S02]  /*3080*/  IADD3 R23, PT, PT, R22, -0x7f, RZ ;  /* 0xffffff8116177810 */ /* 0x000fe40007ffe0ff */
[----:B------:R-:W-:-:S03]  /*3090*/  IADD3 R29, PT, PT, -R28, R3, RZ ;  /* 0x000000031c1d7210 */ /* 0x000fc60007ffe1ff */
[----:B------:R-:W-:Y:S01]  /*30a0*/  IMAD R0, R23, -0x800000, R0 ;  /* 0xff80000017007824 */ /* 0x000fe200078e0200 */
[----:B------:R-:W0:Y:S01]  /*30b0*/  MUFU.RCP R28, R29 ;  /* 0x0000001d001c7308 */ /* 0x000e220000001000 */
[----:B------:R-:W-:Y:S01]  /*30c0*/  FADD.FTZ R3, -R29, -RZ ;  /* 0x800000ff1d037221 */ /* 0x000fe20000010100 */
[----:B------:R-:W-:-:S04]  /*30d0*/  IADD3 R23, PT, PT, R23, 0x7f, -R20 ;  /* 0x0000007f17177810 */ /* 0x000fc80007ffe814 */
[----:B------:R-:W-:Y:S01]  /*30e0*/  IADD3 R23, PT, PT, R23, R24, RZ ;  /* 0x0000001817177210 */ /* 0x000fe20007ffe0ff */
[----:B0-----:R-:W-:-:S04]  /*30f0*/  FFMA R21, R28, R3, 1 ;  /* 0x3f8000001c157423 */ /* 0x001fc80000000003 */
[----:B------:R-:W-:-:S04]  /*3100*/  FFMA R21, R28, R21, R28 ;  /* 0x000000151c157223 */ /* 0x000fc8000000001c */
[----:B------:R-:W-:-:S04]  /*3110*/  FFMA R22, R0, R21, RZ ;  /* 0x0000001500167223 */ /* 0x000fc800000000ff */
[----:B------:R-:W-:-:S04]  /*3120*/  FFMA R20, R3, R22, R0 ;  /* 0x0000001603147223 */ /* 0x000fc80000000000 */
[----:B------:R-:W-:-:S04]  /*3130*/  FFMA R20, R21, R20, R22 ;  /* 0x0000001415147223 */ /* 0x000fc80000000016 */
[----:B------:R-:W-:-:S04]  /*3140*/  FFMA R3, R3, R20, R0 ;  /* 0x0000001403037223 */ /* 0x000fc80000000000 */
[----:B------:R-:W-:-:S05]  /*3150*/  FFMA R0, R21, R3, R20 ;  /* 0x0000000315007223 */ /* 0x000fca0000000014 */
[----:B------:R-:W-:-:S04]  /*3160*/  SHF.R.U32.HI R22, RZ, 0x17, R0 ;  /* 0x00000017ff167819 */ /* 0x000fc80000011600 */
[----:B------:R-:W-:-:S04]  /*3170*/  LOP3.LUT R22, R22, 0xff, RZ, 0xc0, !PT ;  /* 0x000000ff16167812 */ /* 0x000fc800078ec0ff */
[----:B------:R-:W-:-:S04]  /*3180*/  IADD3 R22, PT, PT, R22, R23, RZ ;  /* 0x0000001716167210 */ /* 0x000fc80007ffe0ff */
[----:B------:R-:W-:-:S04]  /*3190*/  IADD3 R24, PT, PT, R22, -0x1, RZ ;  /* 0xffffffff16187810 */ /* 0x000fc80007ffe0ff */
[----:B------:R-:W-:-:S13]  /*31a0*/  ISETP.GE.U32.AND P0, PT, R24, 0xfe, PT ;  /* 0x000000fe1800780c */ /* 0x000fda0003f06070 */
[----:B------:R-:W-:Y:S05]  /*31b0*/  @!P0 BRA `(.L_x_88) ;  /* 0x0000000000808947 */ /* 0x000fea0003800000 */
[----:B------:R-:W-:-:S13]  /*31c0*/  ISETP.GT.AND P0, PT, R22, 0xfe, PT ;  /* 0x000000fe1600780c */ /* 0x000fda0003f04270 */
[----:B------:R-:W-:Y:S05]  /*31d0*/  @P0 BRA `(.L_x_89) ;  /* 0x00000000006c0947 */ /* 0x000fea0003800000 */
[----:B------:R-:W-:-:S13]  /*31e0*/  ISETP.GE.AND P0, PT, R22, 0x1, PT ;  /* 0x000000011600780c */ /* 0x000fda0003f06270 */
[----:B------:R-:W-:Y:S05]  /*31f0*/  @P0 BRA `(.L_x_90) ;  /* 0x0000000000740947 */ /* 0x000fea0003800000 */
[----:B------:R-:W-:Y:S02]  /*3200*/  ISETP.GE.AND P0, PT, R22, -0x18, PT ;  /* 0xffffffe81600780c */ /* 0x000fe40003f06270 */
[----:B------:R-:W-:-:S11]  /*3210*/  LOP3.LUT R0, R0, 0x80000000, RZ, 0xc0, !PT ;  /* 0x8000000000007812 */ /* 0x000fd600078ec0ff */
[----:B------:R-:W-:Y:S05]  /*3220*/  @!P0 BRA `(.L_x_90) ;  /* 0x0000000000688947 */ /* 0x000fea0003800000 */
[CCC-:B------:R-:W-:Y:S01]  /*3230*/  FFMA.RZ R23, R21.reuse, R3.reuse, R20.reuse ;  /* 0x0000000315177223 */ /* 0x1c0fe2000000c014 */
[CCC-:B------:R-:W-:Y:S01]  /*3240*/  FFMA.RP R24, R21.reuse, R3.reuse, R20.reuse ;  /* 0x0000000315187223 */ /* 0x1c0fe20000008014 */
[----:B------:R-:W-:Y:S01]  /*3250*/  FFMA.RM R3, R21, R3, R20 ;  /* 0x0000000315037223 */ /* 0x000fe20000004014 */
[C---:B------:R-:W-:Y:S02]  /*3260*/  IADD3 R20, PT, PT, R22.reuse, 0x20, RZ ;  /* 0x0000002016147810 */ /* 0x040fe40007ffe0ff */
[----:B------:R-:W-:Y:S02]  /*3270*/  LOP3.LUT R21, R23, 0x7fffff, RZ, 0xc0, !PT ;  /* 0x007fffff17157812 */ /* 0x000fe400078ec0ff */
[C---:B------:R-:W-:Y:S02]  /*3280*/  ISETP.NE.AND P2, PT, R22.reuse, RZ, PT ;  /* 0x000000ff1600720c */ /* 0x040fe40003f45270 */
[----:B------:R-:W-:Y:S02]  /*3290*/  LOP3.LUT R21, R21, 0x800000, RZ, 0xfc, !PT ;  /* 0x0080000015157812 */ /* 0x000fe400078efcff */
[----:B------:R-:W-:-:S02]  /*32a0*/  ISETP.NE.AND P1, PT, R22, RZ, PT ;  /* 0x000000ff1600720c */ /* 0x000fc40003f25270 */
[----:B------:R-:W-:Y:S02]  /*32b0*/  IADD3 R22, PT, PT, -R22, RZ, RZ ;  /* 0x000000ff16167210 */ /* 0x000fe40007ffe1ff */
[----:B------:R-:W-:Y:S02]  /*32c0*/  SHF.L.U32 R20, R21, R20, RZ ;  /* 0x0000001415147219 */ /* 0x000fe400000006ff */
[----:B------:R-:W-:Y:S02]  /*32d0*/  FSETP.NEU.FTZ.AND P0, PT, R24, R3, PT ;  /* 0x000000031800720b */ /* 0x000fe40003f1d000 */
[----:B------:R-:W-:Y:S02]  /*32e0*/  SEL R22, R22, RZ, P2 ;  /* 0x000000ff16167207 */ /* 0x000fe40001000000 */
[----:B------:R-:W-:Y:S02]  /*32f0*/  ISETP.NE.AND P1, PT, R20, RZ, P1 ;  /* 0x000000ff1400720c */ /* 0x000fe40000f25270 */
[----:B------:R-:W-:-:S02]  /*3300*/  SHF.R.U32.HI R22, RZ, R22, R21 ;  /* 0x00000016ff167219 */ /* 0x000fc40000011615 */
[----:B------:R-:W-:Y:S02]  /*3310*/  PLOP3.LUT P0, PT, P0, P1, PT, 0xf8, 0x8f ;  /* 0x00000000008f781c */ /* 0x000fe40000703f70 */
[----:B------:R-:W-:Y:S02]  /*3320*/  SHF.R.U32.HI R20, RZ, 0x1, R22 ;  /* 0x00000001ff147819 */ /* 0x000fe40000011616 */
[----:B------:R-:W-:-:S04]  /*3330*/  SEL R3, RZ, 0x1, !P0 ;  /* 0x00000001ff037807 */ /* 0x000fc80004000000 */
[----:B------:R-:W-:-:S04]  /*3340*/  LOP3.LUT R3, R3, 0x1, R20, 0xf8, !PT ;  /* 0x0000000103037812 */ /* 0x000fc800078ef814 */
[----:B------:R-:W-:-:S04]  /*3350*/  LOP3.LUT R3, R3, R22, RZ, 0xc0, !PT ;  /* 0x0000001603037212 */ /* 0x000fc800078ec0ff */
[----:B------:R-:W-:-:S04]  /*3360*/  IADD3 R3, PT, PT, R20, R3, RZ ;  /* 0x0000000314037210 */ /* 0x000fc80007ffe0ff */
[----:B------:R-:W-:Y:S01]  /*3370*/  LOP3.LUT R0, R3, R0, RZ, 0xfc, !PT ;  /* 0x0000000003007212 */ /* 0x000fe200078efcff */
[----:B------:R-:W-:Y:S06]  /*3380*/  BRA `(.L_x_90) ;  /* 0x0000000000107947 */ /* 0x000fec0003800000 */
.L_x_89:
[----:B------:R-:W-:-:S04]  /*3390*/  LOP3.LUT R0, R0, 0x80000000, RZ, 0xc0, !PT ;  /* 0x8000000000007812 */ /* 0x000fc800078ec0ff */
[----:B------:R-:W-:Y:S01]  /*33a0*/  LOP3.LUT R0, R0, 0x7f800000, RZ, 0xfc, !PT ;  /* 0x7f80000000007812 */ /* 0x000fe200078efcff */
[----:B------:R-:W-:Y:S06]  /*33b0*/  BRA `(.L_x_90) ;  /* 0x0000000000047947 */ /* 0x000fec0003800000 */
.L_x_88:
[----:B------:R-:W-:-:S07]  /*33c0*/  LEA R0, R23, R0, 0x17 ;  /* 0x0000000017007211 */ /* 0x000fce00078eb8ff */
.L_x_90:
[----:B------:R-:W-:Y:S05]  /*33d0*/  BSYNC.RECONVERGENT B1 ;  /* 0x0000000000017941 */ /* 0x000fea0003800200 */
.L_x_87:
[----:B------:R-:W-:Y:S05]  /*33e0*/  BRA `(.L_x_91) ;  /* 0x0000000000207947 */ /* 0x000fea0003800000 */
.L_x_86:
[----:B------:R-:W-:-:S04]  /*33f0*/  LOP3.LUT R0, R3, 0x80000000, R0, 0x48, !PT ;  /* 0x8000000003007812 */ /* 0x000fc800078e4800 */
[----:B------:R-:W-:Y:S01]  /*3400*/  LOP3.LUT R0, R0, 0x7f800000, RZ, 0xfc, !PT ;  /* 0x7f80000000007812 */ /* 0x000fe200078efcff */
[----:B------:R-:W-:Y:S06]  /*3410*/  BRA `(.L_x_91) ;  /* 0x0000000000147947 */ /* 0x000fec0003800000 */
.L_x_85:
[----:B------:R-:W-:Y:S01]  /*3420*/  LOP3.LUT R0, R3, 0x80000000, R0, 0x48, !PT ;  /* 0x8000000003007812 */ /* 0x000fe200078e4800 */
[----:B------:R-:W-:Y:S06]  /*3430*/  BRA `(.L_x_91) ;  /* 0x00000000000c7947 */ /* 0x000fec0003800000 */
.L_x_84:
[----:B------:R-:W0:Y:S01]  /*3440*/  MUFU.RSQ R0, -QNAN ;  /* 0xffc0000000007908 */ /* 0x000e220000001400 */
[----:B------:R-:W-:Y:S05]  /*3450*/  BRA `(.L_x_91) ;  /* 0x0000000000047947 */ /* 0x000fea0003800000 */
.L_x_83:
[----:B------:R-:W-:-:S07]  /*3460*/  FADD.FTZ R0, R0, R3 ;  /* 0x0000000300007221 */ /* 0x000fce0000010000 */
.L_x_91:
[----:B------:R-:W-:Y:S05]  /*3470*/  BSYNC.RECONVERGENT B0 ;  /* 0x0000000000007941 */ /* 0x000fea0003800200 */
.L_x_81:
[----:B------:R-:W-:Y:S01]  /*3480*/  HFMA2 R21, -RZ, RZ, 0, 0 ;  /* 0x00000000ff157431 */ /* 0x000fe200000001ff */
[----:B------:R-:W-:-:S04]  /*3490*/  MOV R20, R18 ;  /* 0x0000001200147202 */ /* 0x000fc80000000f00 */
[----:B0-----:R-:W-:Y:S05]  /*34a0*/  RET.REL.NODEC R20 `(_Z22batch_norm_int8_kernelPKaPfPKfS3_S3_S3_iiiif) ;  /* 0xffffffc814d47950 */ /* 0x001fea0003c3ffff */
.L_x_92:
        /* <DEDUP_REMOVED lines=13> */
.L_x_119:


//--------------------- .text._Z17coord_conv_kernelPKfS0_S0_Pfiiiiiiii --------------------------
	.section	.text._Z17coord_conv_kernelPKfS0_S0_Pfiiiiiiii,"ax",@progbits
	.align	128
        .global         _Z17coord_conv_kernelPKfS0_S0_Pfiiiiiiii
        .type           _Z17coord_conv_kernelPKfS0_S0_Pfiiiiiiii,@function
        .size           _Z17coord_conv_kernelPKfS0_S0_Pfiiiiiiii,(.L_x_122 - _Z17coord_conv_kernelPKfS0_S0_Pfiiiiiiii)
        .other          _Z17coord_conv_kernelPKfS0_S0_Pfiiiiiiii,@"STO_CUDA_ENTRY STV_DEFAULT"
_Z17coord_conv_kernelPKfS0_S0_Pfiiiiiiii:
.text._Z17coord_conv_kernelPKfS0_S0_Pfiiiiiiii:
[----:B------:R-:W-:Y:S01]  /*0000*/  LDC R1, c[0x0][0x37c] ;  /* 0x0000df00ff017b82 */ /* 0x000fe20000000800 */
[----:B------:R-:W0:Y:S07]  /*0010*/  S2R R7, SR_TID.Y ;  /* 0x0000000000077919 */ /* 0x000e2e0000002200 */
[----:B------:R-:W1:Y:S01]  /*0020*/  LDC R2, c[0x0][0x368] ;  /* 0x0000da00ff027b82 */ /* 0x000e620000000800 */
[----:B------:R-:W2:Y:S01]  /*0030*/  LDCU.64 UR8, c[0x0][0x3a8] ;  /* 0x00007500ff0877ac */ /* 0x000ea20008000a00 */
[----:B------:R-:W1:Y:S01]  /*0040*/  S2R R3, SR_TID.Z ;  /* 0x0000000000037919 */ /* 0x000e620000002300 */
[----:B------:R-:W3:Y:S01]  /*0050*/  LDCU UR7, c[0x0][0x3a0] ;  /* 0x00007400ff0777ac */ /* 0x000ee20008000800 */
[----:B------:R-:W4:Y:S04]  /*0060*/  S2R R9, SR_TID.X ;  /* 0x0000000000097919 */ /* 0x000f280000002100 */
[----:B------:R-:W0:Y:S08]  /*0070*/  S2UR UR5, SR_CTAID.Y ;  /* 0x00000000000579c3 */ /* 0x000e300000002600 */
[----:B------:R-:W0:Y:S08]  /*0080*/  LDC R0, c[0x0][0x364] ;  /* 0x0000d900ff007b82 */ /* 0x000e300000000800 */
[----:B------:R-:W1:Y:S08]  /*0090*/  S2UR UR4, SR_CTAID.Z ;  /* 0x00000000000479c3 */ /* 0x000e700000002700 */
[----:B------:R-:W4:Y:S08]  /*00a0*/  S2UR UR6, SR_CTAID.X ;  /* 0x00000000000679c3 */ /* 0x000f300000002500 */
[----:B------:R-:W4:Y:S01]  /*00b0*/  LDC R4, c[0x0][0x360] ;  /* 0x0000d800ff047b82 */ /* 0x000f220000000800 */
[----:B0-----:R-:W-:-:S05]  /*00c0*/  IMAD R0, R0, UR5, R7 ;  /* 0x0000000500007c24 */ /* 0x001fca000f8e0207 */
[----:B--2---:R-:W-:Y:S02]  /*00d0*/  ISETP.GE.AND P0, PT, R0, UR8, PT ;  /* 0x0000000800007c0c */ /* 0x004fe4000bf06270 */
[----:B------:R-:W0:Y:S01]  /*00e0*/  LDC R5, c[0x0][0x3b0] ;  /* 0x0000ec00ff057b82 */ /* 0x000e220000000800 */
[----:B-1----:R-:W-:-:S05]  /*00f0*/  IMAD R2, R2, UR4, R3 ;  /* 0x0000000402027c24 */ /* 0x002fca000f8e0203 */
[----:B---3--:R-:W-:Y:S01]  /*0100*/  ISETP.GE.OR P0, PT, R2, UR7, P0 ;  /* 0x0000000702007c0c */ /* 0x008fe20008706670 */
[----:B----4-:R-:W-:-:S05]  /*0110*/  IMAD R3, R4, UR6, R9 ;  /* 0x0000000604037c24 */ /* 0x010fca000f8e0209 */
[----:B------:R-:W-:-:S04]  /*0120*/  ISETP.GE.OR P0, PT, R3, UR9, P0 ;  /* 0x0000000903007c0c */ /* 0x000fc80008706670 */
[----:B0-----:R-:W-:-:S13]  /*0130*/  ISETP.LT.OR P0, PT, R5, 0x1, P0 ;  /* 0x000000010500780c */ /* 0x001fda0000701670 */
[----:B------:R-:W-:Y:S05]  /*0140*/  @P0 EXIT ;  /* 0x000000000000094d */ /* 0x000fea0003800000 */
[----:B------:R-:W0:Y:S01]  /*0150*/  LDCU UR4, c[0x0][0x3a4] ;  /* 0x00007480ff0477ac */ /* 0x000e220008000800 */
[----:B------:R-:W1:Y:S01]  /*0160*/  LDCU.64 UR12, c[0x0][0x358] ;  /* 0x00006b00ff0c77ac */ /* 0x000e620008000a00 */
[----:B0-----:R-:W-:-:S09]  /*0170*/  UISETP.GE.AND UP0, UPT, UR4, 0x1, UPT ;  /* 0x000000010400788c */ /* 0x001fd2000bf06270 */
[----:B-1----:R-:W-:Y:S05]  /*0180*/  BRA.U !UP0, `(.L_x_93) ;  /* 0x0000001d085c7547 */ /* 0x002fea000b800000 */
[----:B------:R-:W0:Y:S02]  /*0190*/  LDCU UR4, c[0x0][0x3b4] ;  /* 0x00007680ff0477ac */ /* 0x000e240008000800 */
[----:B0-----:R-:W-:-:S09]  /*01a0*/  UISETP.GE.AND UP0, UPT, UR4, 0x1, UPT ;  /* 0x000000010400788c */ /* 0x001fd2000bf06270 */
[----:B------:R-:W-:Y:S05]  /*01b0*/  BRA.U !UP0, `(.L_x_94) ;  /* 0x0000001508487547 */ /* 0x000fea000b800000 */
[----:B------:R-:W0:Y:S02]  /*01c0*/  LDCU UR6, c[0x0][0x3b8] ;  /* 0x00007700ff0677ac */ /* 0x000e240008000800 */
[----:B0-----:R-:W-:-:S09]  /*01d0*/  UISETP.GE.AND UP0, UPT, UR6, 0x1, UPT ;  /* 0x000000010600788c */ /* 0x001fd2000bf06270 */
[----:B------:R-:W-:Y:S05]  /*01e0*/  BRA.U !UP0, `(.L_x_95) ;  /* 0x0000000d08347547 */ /* 0x000fea000b800000 */
[----:B------:R-:W0:Y:S01]  /*01f0*/  LDCU UR4, c[0x0][0x3bc] ;  /* 0x00007780ff0477ac */ /* 0x000e220008000800 */
[----:B------:R-:W-:Y:S01]  /*0200*/  HFMA2 R8, -RZ, RZ, 0, 0 ;  /* 0x00000000ff087431 */ /* 0x000fe200000001ff */
[----:B------:R-:W-:Y:S01]  /*0210*/  MOV R5, RZ ;  /* 0x000000ff00057202 */ /* 0x000fe20000000f00 */
[----:B------:R-:W-:Y:S02]  /*0220*/  ULOP3.LUT UR8, UR6, 0x7, URZ, 0xc0, !UPT ;  /* 0x0000000706087892 */ /* 0x000fe4000f8ec0ff */
[----:B------:R-:W-:Y:S02]  /*0230*/  ULOP3.LUT UR9, UR6, 0x3, URZ, 0xc0, !UPT ;  /* 0x0000000306097892 */ /* 0x000fe4000f8ec0ff */
[----:B------:R-:W-:Y:S01]  /*0240*/  ULOP3.LUT UR6, UR6, 0x7ffffff8, URZ, 0xc0, !UPT ;  /* 0x7ffffff806067892 */ /* 0x000fe2000f8ec0ff */
[----:B0-----:R-:W-:Y:S02]  /*0250*/  IADD3 R6, PT, PT, R3, -UR4, RZ ;  /* 0x8000000403067c10 */ /* 0x001fe4000fffe0ff */
[----:B------:R-:W-:-:S09]  /*0260*/  IADD3 R16, PT, PT, R0, -UR4, RZ ;  /* 0x8000000400107c10 */ /* 0x000fd2000fffe0ff */
.L_x_104:
[----:B0-----:R-:W-:-:S05]  /*0270*/  UMOV UR4, URZ ;  /* 0x000000ff00047c82 */ /* 0x001fca0008000000 */
.L_x_103:
[----:B------:R-:W0:Y:S01]  /*0280*/  S2R R7, SR_TID.Z ;  /* 0x0000000000077919 */ /* 0x000e220000002300 */
[----:B------:R-:W0:Y:S08]  /*0290*/  S2UR UR5, SR_CTAID.Z ;  /* 0x00000000000579c3 */ /* 0x000e300000002700 */
[----:B------:R-:W0:Y:S08]  /*02a0*/  LDC R4, c[0x0][0x368] ;  /* 0x0000da00ff047b82 */ /* 0x000e300000000800 */
[----:B------:R-:W1:Y:S01]  /*02b0*/  LDC R9, c[0x0][0x3a4] ;  /* 0x0000e900ff097b82 */ /* 0x000e620000000800 */
[----:B0-----:R-:W-:Y:S01]  /*02c0*/  IMAD R4, R4, UR5, R7 ;  /* 0x0000000504047c24 */ /* 0x001fe2000f8e0207 */
[----:B------:R-:W-:Y:S01]  /*02d0*/  UMOV UR5, URZ ;  /* 0x000000ff00057c82 */ /* 0x000fe20008000000 */
[----:B-1----:R-:W-:-:S02]  /*02e0*/  IMAD R7, R5, R9, UR4 ;  /* 0x0000000405077e24 */ /* 0x002fc4000f8e0209 */
[----:B------:R-:W-:Y:S01]  /*02f0*/  IMAD R4, R4, R9, UR4 ;  /* 0x0000000404047e24 */ /* 0x000fe2000f8e0209 */
[----:B------:R-:W-:-:S06]  /*0300*/  UIADD3 UR4, UPT, UPT, UR4, 0x1, URZ ;  /* 0x0000000104047890 */ /* 0x000fcc000fffe0ff */
[----:B------:R-:W-:-:S13]  /*0310*/  ISETP.NE.AND P5, PT, R9, UR4, PT ;  /* 0x0000000409007c0c */ /* 0x000fda000bfa5270 */
.L_x_102:
[----:B------:R-:W0:Y:S01]  /*0320*/  LDC R10, c[0x0][0x3b4] ;  /* 0x0000ed00ff0a7b82 */ /* 0x000e220000000800 */
[----:B------:R-:W1:Y:S01]  /*0330*/  LDCU UR7, c[0x0][0x3b8] ;  /* 0x00007700ff0777ac */ /* 0x000e620008000800 */
[----:B------:R-:W-:Y:S01]  /*0340*/  IADD3 R13, PT, PT, R16, UR5, RZ ;  /* 0x00000005100d7c10 */ /* 0x000fe2000fffe0ff */
[----:B------:R-:W-:Y:S01]  /*0350*/  HFMA2 R11, -RZ, RZ, 0, 0 ;  /* 0x00000000ff0b7431 */ /* 0x000fe200000001ff */
[----:B------:R-:W2:Y:S01]  /*0360*/  LDCU UR10, c[0x0][0x3a8] ;  /* 0x00007500ff0a77ac */ /* 0x000ea20008000800 */
[----:B-1----:R-:W-:Y:S01]  /*0370*/  UISETP.GE.U32.AND UP0, UPT, UR7, 0x8, UPT ;  /* 0x000000080700788c */ /* 0x002fe2000bf06070 */
[----:B--2---:R-:W-:Y:S01]  /*0380*/  ISETP.GE.AND P0, PT, R13, UR10, PT ;  /* 0x0000000a0d007c0c */ /* 0x004fe2000bf06270 */
[----:B0-----:R-:W-:Y:S01]  /*0390*/  IMAD R9, R7, R10, UR5 ;  /* 0x0000000507097e24 */ /* 0x001fe2000f8e020a */
[----:B------:R-:W-:Y:S02]  /*03a0*/  UIADD3 UR5, UPT, UPT, UR5, 0x1, URZ ;  /* 0x0000000105057890 */ /* 0x000fe4000fffe0ff */
[----:B------:R-:W-:-:S04]  /*03b0*/  ISETP.GT.AND P0, PT, R13, -0x1, !P0 ;  /* 0xffffffff0d00780c */ /* 0x000fc80004704270 */
[----:B------:R-:W-:Y:S01]  /*03c0*/  ISETP.NE.AND P6, PT, R10, UR5, PT ;  /* 0x000000050a007c0c */ /* 0x000fe2000bfc5270 */
[----:B------:R-:W-:Y:S01]  /*03d0*/  IMAD R10, R4, UR10, R13 ;  /* 0x0000000a040a7c24 */ /* 0x000fe2000f8e020d */
[----:B------:R-:W-:Y:S11]  /*03e0*/  BRA.U !UP0, `(.L_x_96) ;  /* 0x0000000508147547 */ /* 0x000ff6000b800000 */
[----:B------:R-:W-:Y:S01]  /*03f0*/  MOV R11, RZ ;  /* 0x000000ff000b7202 */ /* 0x000fe20000000f00 */
[----:B------:R-:W0:Y:S01]  /*0400*/  LDCU UR10, c[0x0][0x3ac] ;  /* 0x00007580ff0a77ac */ /* 0x000e220008000800 */
[----:B------:R-:W1:Y:S05]  /*0410*/  LDCU UR7, c[0x0][0x3b8] ;  /* 0x00007700ff0777ac */ /* 0x000e6a0008000800 */
.L_x_97:
[----:B------:R-:W2:Y:S01]  /*0420*/  LDC.64 R14, c[0x0][0x380] ;  /* 0x0000e000ff0e7b82 */ /* 0x000ea20000000a00 */
[----:B------:R-:W-:Y:S01]  /*0430*/  IADD3 R17, PT, PT, R6, R11, RZ ;  /* 0x0000000b06117210 */ /* 0x000fe20007ffe0ff */
[----:B-1----:R-:W-:-:S03]  /*0440*/  IMAD R21, R9, UR7, R11 ;  /* 0x0000000709157c24 */ /* 0x002fc6000f8e020b */
[C---:B0-----:R-:W-:Y:S02]  /*0450*/  ISETP.GE.AND P3, PT, R17.reuse, UR10, PT ;  /* 0x0000000a11007c0c */ /* 0x041fe4000bf66270 */
[C---:B------:R-:W-:Y:S01]  /*0460*/  IADD3 R18, PT, PT, R17.reuse, 0x1, RZ ;  /* 0x0000000111127810 */ /* 0x040fe20007ffe0ff */
[----:B------:R-:W0:Y:S01]  /*0470*/  LDC.64 R12, c[0x0][0x388] ;  /* 0x0000e200ff0c7b82 */ /* 0x000e220000000a00 */
[C---:B------:R-:W-:Y:S02]  /*0480*/  IADD3 R19, PT, PT, R17.reuse, 0x2, RZ ;  /* 0x0000000211137810 */ /* 0x040fe40007ffe0ff */
[----:B------:R-:W-:Y:S02]  /*0490*/  ISETP.GT.AND P3, PT, R17, -0x1, !P3 ;  /* 0xffffffff1100780c */ /* 0x000fe40005f64270 */
[----:B------:R-:W-:Y:S02]  /*04a0*/  ISETP.GE.AND P4, PT, R18, UR10, PT ;  /* 0x0000000a12007c0c */ /* 0x000fe4000bf86270 */
[----:B------:R-:W-:-:S02]  /*04b0*/  ISETP.GE.AND P2, PT, R19, UR10, PT ;  /* 0x0000000a13007c0c */ /* 0x000fc4000bf46270 */
[----:B------:R-:W-:Y:S02]  /*04c0*/  PLOP3.LUT P3, PT, P0, P3, PT, 0x80, 0x8 ;  /* 0x000000000008781c */ /* 0x000fe40000767070 */
[----:B------:R-:W-:Y:S02]  /*04d0*/  ISETP.GT.AND P4, PT, R18, -0x1, !P4 ;  /* 0xffffffff1200780c */ /* 0x000fe40006784270 */
[----:B------:R-:W-:Y:S01]  /*04e0*/  ISETP.GT.AND P2, PT, R19, -0x1, !P2 ;  /* 0xffffffff1300780c */ /* 0x000fe20005744270 */
[----:B------:R-:W-:Y:S01]  /*04f0*/  IMAD R19, R10, UR10, R17 ;  /* 0x0000000a0a137c24 */ /* 0x000fe2000f8e0211 */
[----:B------:R-:W-:Y:S02]  /*0500*/  IADD3 R18, PT, PT, R17, 0x3, RZ ;  /* 0x0000000311127810 */ /* 0x000fe40007ffe0ff */
[----:B------:R-:W-:Y:S01]  /*0510*/  PLOP3.LUT P4, PT, P0, P4, PT, 0x80, 0x8 ;  /* 0x000000000008781c */ /* 0x000fe20000789070 */
[----:B--2---:R-:W-:Y:S01]  /*0520*/  IMAD.WIDE R14, R19, 0x4, R14 ;  /* 0x00000004130e7825 */ /* 0x004fe200078e020e */
[----:B------:R-:W-:-:S02]  /*0530*/  ISETP.GE.AND P1, PT, R18, UR10, PT ;  /* 0x0000000a12007c0c */ /* 0x000fc4000bf26270 */
[----:B------:R-:W-:Y:S02]  /*0540*/  PLOP3.LUT P2, PT, P0, P2, PT, 0x80, 0x8 ;  /* 0x000000000008781c */ /* 0x000fe40000745070 */
[----:B------:R-:W-:Y:S01]  /*0550*/  ISETP.GT.AND P1, PT, R18, -0x1, !P1 ;  /* 0xffffffff1200780c */ /* 0x000fe20004f24270 */
[----:B0-----:R-:W-:Y:S01]  /*0560*/  IMAD.WIDE R12, R21, 0x4, R12 ;  /* 0x00000004150c7825 */ /* 0x001fe200078e020c */
[----:B------:R-:W2:Y:S04]  /*0570*/  @P3 LDG.E R19, desc[UR12][R14.64] ;  /* 0x0000000c0e133981 */ /* 0x000ea8000c1e1900 */
[----:B------:R-:W2:Y:S01]  /*0580*/  @P3 LDG.E R18, desc[UR12][R12.64] ;  /* 0x0000000c0c123981 */ /* 0x000ea2000c1e1900 */
[----:B------:R-:W-:-:S03]  /*0590*/  PLOP3.LUT P1, PT, P0, P1, PT, 0x80, 0x8 ;  /* 0x000000000008781c */ /* 0x000fc60000723070 */
[----:B------:R-:W3:Y:S04]  /*05a0*/  @P4 LDG.E R21, desc[UR12][R14.64+0x4] ;  /* 0x0000040c0e154981 */ /* 0x000ee8000c1e1900 */
[----:B------:R-:W3:Y:S04]  /*05b0*/  @P4 LDG.E R20, desc[UR12][R12.64+0x4] ;  /* 0x0000040c0c144981 */ /* 0x000ee8000c1e1900 */
[----:B------:R-:W4:Y:S04]  /*05c0*/  @P2 LDG.E R23, desc[UR12][R14.64+0x8] ;  /* 0x0000080c0e172981 */ /* 0x000f28000c1e1900 */
[----:B------:R-:W4:Y:S04]  /*05d0*/  @P2 LDG.E R22, desc[UR12][R12.64+0x8] ;  /* 0x0000080c0c162981 */ /* 0x000f28000c1e1900 */
[----:B------:R-:W5:Y:S04]  /*05e0*/  @P1 LDG.E R25, desc[UR12][R14.64+0xc] ;  /* 0x00000c0c0e191981 */ /* 0x000f68000c1e1900 */
[----:B------:R-:W5:Y:S01]  /*05f0*/  @P1 LDG.E R24, desc[UR12][R12.64+0xc] ;  /* 0x00000c0c0c181981 */ /* 0x000f62000c1e1900 */
[----:B--2---:R-:W-:Y:S01]  /*0600*/  @P3 FFMA R8, R19, R18, R8 ;  /* 0x0000001213083223 */ /* 0x004fe20000000008 */
[----:B------:R-:W-:-:S02]  /*0610*/  IADD3 R18, PT, PT, R17, 0x4, RZ ;  /* 0x0000000411127810 */ /* 0x000fc40007ffe0ff */
[----:B------:R-:W-:Y:S02]  /*0620*/  IADD3 R19, PT, PT, R17, 0x5, RZ ;  /* 0x0000000511137810 */ /* 0x000fe40007ffe0ff */
[----:B------:R-:W-:Y:S01]  /*0630*/  ISETP.GE.AND P3, PT, R18, UR10, PT ;  /* 0x0000000a12007c0c */ /* 0x000fe2000bf66270 */
[----:B---3--:R-:W-:-:S03]  /*0640*/  @P4 FFMA R8, R21, R20, R8 ;  /* 0x0000001415084223 */ /* 0x008fc60000000008 */
[----:B------:R-:W-:Y:S02]  /*0650*/  ISETP.GT.AND P3, PT, R18, -0x1, !P3 ;  /* 0xffffffff1200780c */ /* 0x000fe40005f64270 */
[----:B------:R-:W-:Y:S02]  /*0660*/  IADD3 R20, PT, PT, R17, 0x6, RZ ;  /* 0x0000000611147810 */ /* 0x000fe40007ffe0ff */
[----:B------:R-:W-:Y:S02]  /*0670*/  ISETP.GE.AND P4, PT, R19, UR10, PT ;  /* 0x0000000a13007c0c */ /* 0x000fe4000bf86270 */
[----:B------:R-:W-:Y:S01]  /*0680*/  PLOP3.LUT P3, PT, P0, P3, PT, 0x80, 0x8 ;  /* 0x000000000008781c */ /* 0x000fe20000767070 */
[----:B----4-:R-:W-:Y:S01]  /*0690*/  @P2 FFMA R8, R23, R22, R8 ;  /* 0x0000001617082223 */ /* 0x010fe20000000008 */
[----:B------:R-:W-:Y:S02]  /*06a0*/  ISETP.GE.AND P2, PT, R20, UR10, PT ;  /* 0x0000000a14007c0c */ /* 0x000fe4000bf46270 */
[----:B------:R-:W-:-:S02]  /*06b0*/  ISETP.GT.AND P4, PT, R19, -0x1, !P4 ;  /* 0xffffffff1300780c */ /* 0x000fc40006784270 */
[----:B------:R-:W-:Y:S02]  /*06c0*/  IADD3 R17, PT, PT, R17, 0x7, RZ ;  /* 0x0000000711117810 */ /* 0x000fe40007ffe0ff */
[----:B------:R-:W-:Y:S01]  /*06d0*/  ISETP.GT.AND P2, PT, R20, -0x1, !P2 ;  /* 0xffffffff1400780c */ /* 0x000fe20005744270 */
[----:B-----5:R-:W-:Y:S01]  /*06e0*/  @P1 FFMA R8, R25, R24, R8 ;  /* 0x0000001819081223 */ /* 0x020fe20000000008 */
[C---:B------:R-:W-:Y:S02]  /*06f0*/  ISETP.GE.AND P1, PT, R17.reuse, UR10, PT ;  /* 0x0000000a11007c0c */ /* 0x040fe4000bf26270 */
[----:B------:R-:W-:Y:S01]  /*0700*/  PLOP3.LUT P4, PT, P0, P4, PT, 0x80, 0x8 ;  /* 0x000000000008781c */ /* 0x000fe20000789070 */
[----:B------:R-:W2:Y:S01]  /*0710*/  @P3 LDG.E R18, desc[UR12][R12.64+0x10] ;  /* 0x0000100c0c123981 */ /* 0x000ea2000c1e1900 */
[----:B------:R-:W-:Y:S02]  /*0720*/  ISETP.GT.AND P1, PT, R17, -0x1, !P1 ;  /* 0xffffffff1100780c */ /* 0x000fe40004f24270 */
[----:B------:R-:W-:Y:S01]  /*0730*/  PLOP3.LUT P2, PT, P0, P2, PT, 0x80, 0x8 ;  /* 0x000000000008781c */ /* 0x000fe20000745070 */
[----:B------:R-:W2:Y:S01]  /*0740*/  @P3 LDG.E R17, desc[UR12][R14.64+0x10] ;  /* 0x0000100c0e113981 */ /* 0x000ea2000c1e1900 */
[----:B------:R-:W-:-:S07]  /*0750*/  PLOP3.LUT P1, PT, P0, P1, PT, 0x80, 0x8 ;  /* 0x000000000008781c */ /* 0x000fce0000723070 */
[----:B------:R-:W3:Y:S04]  /*0760*/  @P4 LDG.E R19, desc[UR12][R14.64+0x14] ;  /* 0x0000140c0e134981 */ /* 0x000ee8000c1e1900 */
[----:B------:R-:W3:Y:S04]  /*0770*/  @P4 LDG.E R20, desc[UR12][R12.64+0x14] ;  /* 0x0000140c0c144981 */ /* 0x000ee8000c1e1900 */
[----:B------:R-:W4:Y:S04]  /*0780*/  @P2 LDG.E R21, desc[UR12][R14.64+0x18] ;  /* 0x0000180c0e152981 */ /* 0x000f28000c1e1900 */
[----:B------:R-:W4:Y:S04]  /*0790*/  @P2 LDG.E R22, desc[UR12][R12.64+0x18] ;  /* 0x0000180c0c162981 */ /* 0x000f28000c1e1900 */
[----:B------:R-:W5:Y:S04]  /*07a0*/  @P1 LDG.E R23, desc[UR12][R14.64+0x1c] ;  /* 0x00001c0c0e171981 */ /* 0x000f68000c1e1900 */
[----:B------:R-:W5:Y:S01]  /*07b0*/  @P1 LDG.E R24, desc[UR12][R12.64+0x1c] ;  /* 0x00001c0c0c181981 */ /* 0x000f62000c1e1900 */
[----:B------:R-:W-:Y:S01]  /*07c0*/  IADD3 R11, PT, PT, R11, 0x8, RZ ;  /* 0x000000080b0b7810 */ /* 0x000fe20007ffe0ff */
[----:B--2---:R-:W-:-:S03]  /*07d0*/  @P3 FFMA R8, R17, R18, R8 ;  /* 0x0000001211083223 */ /* 0x004fc60000000008 */
[----:B------:R-:W-:Y:S01]  /*07e0*/  ISETP.NE.AND P3, PT, R11, UR6, PT ;  /* 0x000000060b007c0c */ /* 0x000fe2000bf65270 */
[----:B---3--:R-:W-:-:S04]  /*07f0*/  @P4 FFMA R8, R19, R20, R8 ;  /* 0x0000001413084223 */ /* 0x008fc80000000008 */
[----:B----4-:R-:W-:-:S04]  /*0800*/  @P2 FFMA R8, R21, R22, R8 ;  /* 0x0000001615082223 */ /* 0x010fc80000000008 */
[----:B-----5:R-:W-:-:S04]  /*0810*/  @P1 FFMA R8, R23, R24, R8 ;  /* 0x0000001817081223 */ /* 0x020fc80000000008 */
[----:B------:R-:W-:Y:S05]  /*0820*/  @P3 BRA `(.L_x_97) ;  /* 0xfffffff800fc3947 */ /* 0x000fea000383ffff */
[----:B------:R-:W-:-:S07]  /*0830*/  MOV R11, UR6 ;  /* 0x00000006000b7c02 */ /* 0x000fce0008000f00 */
.L_x_96:
[----:B------:R-:W-:-:S09]  /*0840*/  UISETP.NE.AND UP0, UPT, UR8, URZ, UPT ;  /* 0x000000ff0800728c */ /* 0x000fd2000bf05270 */
[----:B------:R-:W-:Y:S05]  /*0850*/  BRA.U !UP0, `(.L_x_98) ;  /* 0x0000000508507547 */ /* 0x000fea000b800000 */
[----:B------:R-:W-:Y:S02]  /*0860*/  UIADD3 UR10, UPT, UPT, UR8, -0x1, URZ ;  /* 0xffffffff080a7890 */ /* 0x000fe4000fffe0ff */
[----:B------:R-:W-:Y:S02]  /*0870*/  UISETP.NE.AND UP1, UPT, UR9, URZ, UPT ;  /* 0x000000ff0900728c */ /* 0x000fe4000bf25270 */
[----:B------:R-:W-:-:S09]  /*0880*/  UISETP.GE.U32.AND UP0, UPT, UR10, 0x3, UPT ;  /* 0x000000030a00788c */ /* 0x000fd2000bf06070 */
[----:B------:R-:W-:Y:S05]  /*0890*/  BRA.U !UP0, `(.L_x_99) ;  /* 0x0000000108907547 */ /* 0x000fea000b800000 */
[----:B------:R-:W0:Y:S01]  /*08a0*/  LDCU UR10, c[0x0][0x3ac] ;  /* 0x00007580ff0a77ac */ /* 0x000e220008000800 */
[----:B------:R-:W1:Y:S01]  /*08b0*/  LDC.64 R14, c[0x0][0x380] ;  /* 0x0000e000ff0e7b82 */ /* 0x000e620000000a00 */
[----:B------:R-:W-:-:S04]  /*08c0*/  IADD3 R17, PT, PT, R6, R11, RZ ;  /* 0x0000000b06117210 */ /* 0x000fc80007ffe0ff */
[C---:B------:R-:W-:Y:S02]  /*08d0*/  IADD3 R18, PT, PT, R17.reuse, 0x1, RZ ;  /* 0x0000000111127810 */ /* 0x040fe40007ffe0ff */
[C---:B------:R-:W-:Y:S01]  /*08e0*/  IADD3 R19, PT, PT, R17.reuse, 0x2, RZ ;  /* 0x0000000211137810 */ /* 0x040fe20007ffe0ff */
[----:B------:R-:W2:Y:S01]  /*08f0*/  LDC.64 R12, c[0x0][0x388] ;  /* 0x0000e200ff0c7b82 */ /* 0x000ea20000000a00 */
[C---:B------:R-:W-:Y:S02]  /*0900*/  IADD3 R20, PT, PT, R17.reuse, 0x3, RZ ;  /* 0x0000000311147810 */ /* 0x040fe40007ffe0ff */
[C---:B0-----:R-:W-:Y:S02]  /*0910*/  ISETP.GE.AND P1, PT, R17.reuse, UR10, PT ;  /* 0x0000000a11007c0c */ /* 0x041fe4000bf26270 */
[----:B------:R-:W-:Y:S02]  /*0920*/  ISETP.GE.AND P2, PT, R18, UR10, PT ;  /* 0x0000000a12007c0c */ /* 0x000fe4000bf46270 */
[----:B------:R-:W-:Y:S01]  /*0930*/  ISETP.GT.AND P1, PT, R17, -0x1, !P1 ;  /* 0xffffffff1100780c */ /* 0x000fe20004f24270 */
[----:B------:R-:W-:Y:S01]  /*0940*/  IMAD R17, R10, UR10, R17 ;  /* 0x0000000a0a117c24 */ /* 0x000fe2000f8e0211 */
[----:B------:R-:W-:-:S02]  /*0950*/  ISETP.GE.AND P3, PT, R19, UR10, PT ;  /* 0x0000000a13007c0c */ /* 0x000fc4000bf66270 */
[----:B------:R-:W-:Y:S01]  /*0960*/  ISETP.GT.AND P2, PT, R18, -0x1, !P2 ;  /* 0xffffffff1200780c */ /* 0x000fe20005744270 */
[----:B-1----:R-:W-:Y:S01]  /*0970*/  IMAD.WIDE R14, R17, 0x4, R14 ;  /* 0x00000004110e7825 */ /* 0x002fe200078e020e */
[----:B------:R-:W-:Y:S02]  /*0980*/  PLOP3.LUT P1, PT, P0, P1, PT, 0x80, 0x8 ;  /* 0x000000000008781c */ /* 0x000fe40000723070 */
[----:B------:R-:W-:Y:S01]  /*0990*/  ISETP.GT.AND P3, PT, R19, -0x1, !P3 ;  /* 0xffffffff1300780c */ /* 0x000fe20005f64270 */
[----:B------:R-:W-:Y:S01]  /*09a0*/  IMAD R19, R9, UR7, R11 ;  /* 0x0000000709137c24 */ /* 0x000fe2000f8e020b */
[C---:B------:R-:W-:Y:S02]  /*09b0*/  ISETP.GE.AND P4, PT, R20.reuse, UR10, PT ;  /* 0x0000000a14007c0c */ /* 0x040fe4000bf86270 */
[----:B------:R-:W-:Y:S01]  /*09c0*/  PLOP3.LUT P2, PT, P0, P2, PT, 0x80, 0x8 ;  /* 0x000000000008781c */ /* 0x000fe20000745070 */
[----:B--2---:R-:W-:Y:S01]  /*09d0*/  IMAD.WIDE R12, R19, 0x4, R12 ;  /* 0x00000004130c7825 */ /* 0x004fe200078e020c */
[----:B------:R-:W-:-:S02]  /*09e0*/  ISETP.GT.AND P4, PT, R20, -0x1, !P4 ;  /* 0xffffffff1400780c */ /* 0x000fc40006784270 */
[----:B------:R-:W-:Y:S02]  /*09f0*/  PLOP3.LUT P3, PT, P0, P3, PT, 0x80, 0x8 ;  /* 0x000000000008781c */ /* 0x000fe40000767070 */
[----:B------:R-:W-:Y:S01]  /*0a00*/  PLOP3.LUT P4, PT, P0, P4, PT, 0x80, 0x8 ;  /* 0x000000000008781c */ /* 0x000fe20000789070 */
[----:B------:R-:W2:Y:S04]  /*0a10*/  @P1 LDG.E R17, desc[UR12][R14.64] ;  /* 0x0000000c0e111981 */ /* 0x000ea8000c1e1900 */
[----:B------:R-:W2:Y:S04]  /*0a20*/  @P1 LDG.E R18, desc[UR12][R12.64] ;  /* 0x0000000c0c121981 */ /* 0x000ea8000c1e1900 */
[----:B------:R-:W3:Y:S04]  /*0a30*/  @P2 LDG.E R19, desc[UR12][R14.64+0x4] ;  /* 0x0000040c0e132981 */ /* 0x000ee8000c1e1900 */
[----:B------:R-:W3:Y:S04]  /*0a40*/  @P2 LDG.E R20, desc[UR12][R12.64+0x4] ;  /* 0x0000040c0c142981 */ /* 0x000ee8000c1e1900 */
[----:B------:R-:W4:Y:S04]  /*0a50*/  @P3 LDG.E R21, desc[UR12][R14.64+0x8] ;  /* 0x0000080c0e153981 */ /* 0x000f28000c1e1900 */
[----:B------:R-:W4:Y:S04]  /*0a60*/  @P3 LDG.E R22, desc[UR12][R12.64+0x8] ;  /* 0x0000080c0c163981 */ /* 0x000f28000c1e1900 */
[----:B------:R-:W5:Y:S04]  /*0a70*/  @P4 LDG.E R23, desc[UR12][R14.64+0xc] ;  /* 0x00000c0c0e174981 */ /* 0x000f68000c1e1900 */
[----:B------:R-:W5:Y:S01]  /*0a80*/  @P4 LDG.E R24, desc[UR12][R12.64+0xc] ;  /* 0x00000c0c0c184981 */ /* 0x000f62000c1e1900 */
[----:B------:R-:W-:Y:S01]  /*0a90*/  IADD3 R11, PT, PT, R11, 0x4, RZ ;  /* 0x000000040b0b7810 */ /* 0x000fe20007ffe0ff */
[----:B--2---:R-:W-:-:S04]  /*0aa0*/  @P1 FFMA R8, R17, R18, R8 ;  /* 0x0000001211081223 */ /* 0x004fc80000000008 */
[----:B---3--:R-:W-:-:S04]  /*0ab0*/  @P2 FFMA R8, R19, R20, R8 ;  /* 0x0000001413082223 */ /* 0x008fc80000000008 */
[----:B----4-:R-:W-:-:S04]  /*0ac0*/  @P3 FFMA R8, R21, R22, R8 ;  /* 0x0000001615083223 */ /* 0x010fc80000000008 */
[----:B-----5:R-:W-:-:S07]  /*0ad0*/  @P4 FFMA R8, R23, R24, R8 ;  /* 0x0000001817084223 */ /* 0x020fce0000000008 */
.L_x_99:
[----:B------:R-:W-:Y:S05]  /*0ae0*/  BRA.U !UP1, `(.L_x_98) ;  /* 0x0000000109ac7547 */ /* 0x000fea000b800000 */
[----:B------:R-:W-:Y:S02]  /*0af0*/  UISETP.NE.AND UP0, UPT, UR9, 0x1, UPT ;  /* 0x000000010900788c */ /* 0x000fe4000bf05270 */
[----:B------:R-:W-:-:S07]  /*0b00*/  ULOP3.LUT UP1, URZ, UR7, 0x1, URZ, 0xc0, !UPT ;  /* 0x0000000107ff7892 */ /* 0x000fce000f82c0ff */
[----:B------:R-:W-:Y:S05]  /*0b10*/  BRA.U !UP0, `(.L_x_100) ;  /* 0x0000000108587547 */ /* 0x000fea000b800000 */
[----:B------:R-:W0:Y:S01]  /*0b20*/  LDCU UR10, c[0x0][0x3ac] ;  /* 0x00007580ff0a77ac */ /* 0x000e220008000800 */
[----:B------:R-:W1:Y:S01]  /*0b30*/  LDC.64 R14, c[0x0][0x380] ;  /* 0x0000e000ff0e7b82 */ /* 0x000e620000000a00 */
[----:B------:R-:W-:Y:S01]  /*0b40*/  IADD3 R17, PT, PT, R6, R11, RZ ;  /* 0x0000000b06117210 */ /* 0x000fe20007ffe0ff */
[----:B------:R-:W-:-:S03]  /*0b50*/  IMAD R19, R9, UR7, R11 ;  /* 0x0000000709137c24 */ /* 0x000fc6000f8e020b */
[----:B------:R-:W-:-:S03]  /*0b60*/  IADD3 R18, PT, PT, R17, 0x1, RZ ;  /* 0x0000000111127810 */ /* 0x000fc60007ffe0ff */
[----:B------:R-:W2:Y:S01]  /*0b70*/  LDC.64 R12, c[0x0][0x388] ;  /* 0x0000e200ff0c7b82 */ /* 0x000ea20000000a00 */
[C---:B0-----:R-:W-:Y:S02]  /*0b80*/  ISETP.GE.AND P1, PT, R17.reuse, UR10, PT ;  /* 0x0000000a11007c0c */ /* 0x041fe4000bf26270 */
[----:B------:R-:W-:Y:S02]  /*0b90*/  ISETP.GE.AND P2, PT, R18, UR10, PT ;  /* 0x0000000a12007c0c */ /* 0x000fe4000bf46270 */
[----:B------:R-:W-:Y:S01]  /*0ba0*/  ISETP.GT.AND P1, PT, R17, -0x1, !P1 ;  /* 0xffffffff1100780c */ /* 0x000fe20004f24270 */
[----:B------:R-:W-:Y:S01]  /*0bb0*/  IMAD R17, R10, UR10, R17 ;  /* 0x0000000a0a117c24 */ /* 0x000fe2000f8e0211 */
[----:B------:R-:W-:Y:S02]  /*0bc0*/  ISETP.GT.AND P2, PT, R18, -0x1, !P2 ;  /* 0xffffffff1200780c */ /* 0x000fe40005744270 */
[----:B------:R-:W-:Y:S01]  /*0bd0*/  PLOP3.LUT P1, PT, P0, P1, PT, 0x80, 0x8 ;  /* 0x000000000008781c */ /* 0x000fe20000723070 */
[----:B-1----:R-:W-:Y:S01]  /*0be0*/  IMAD.WIDE R14, R17, 0x4, R14 ;  /* 0x00000004110e7825 */ /* 0x002fe200078e020e */
[----:B------:R-:W-:-:S03]  /*0bf0*/  PLOP3.LUT P2, PT, P0, P2, PT, 0x80, 0x8 ;  /* 0x000000000008781c */ /* 0x000fc60000745070 */
[----:B--2---:R-:W-:-:S08]  /*0c00*/  IMAD.WIDE R12, R19, 0x4, R12 ;  /* 0x00000004130c7825 */ /* 0x004fd000078e020c */
[----:B------:R-:W2:Y:S04]  /*0c10*/  @P1 LDG.E R17, desc[UR12][R14.64] ;  /* 0x0000000c0e111981 */ /* 0x000ea8000c1e1900 */
[----:B------:R-:W2:Y:S04]  /*0c20*/  @P1 LDG.E R18, desc[UR12][R12.64] ;  /* 0x0000000c0c121981 */ /* 0x000ea8000c1e1900 */
[----:B------:R-:W3:Y:S04]  /*0c30*/  @P2 LDG.E R19, desc[UR12][R14.64+0x4] ;  /* 0x0000040c0e132981 */ /* 0x000ee8000c1e1900 */
[----:B------:R-:W3:Y:S01]  /*0c40*/  @P2 LDG.E R20, desc[UR12][R12.64+0x4] ;  /* 0x0000040c0c142981 */ /* 0x000ee2000c1e1900 */
[----:B------:R-:W-:Y:S01]  /*0c50*/  IADD3 R11, PT, PT, R11, 0x2, RZ ;  /* 0x000000020b0b7810 */ /* 0x000fe20007ffe0ff */
[----:B--2---:R-:W-:-:S04]  /*0c60*/  @P1 FFMA R8, R17, R18, R8 ;  /* 0x0000001211081223 */ /* 0x004fc80000000008 */
[----:B---3--:R-:W-:-:S07]  /*0c70*/  @P2 FFMA R8, R19, R20, R8 ;  /* 0x0000001413082223 */ /* 0x008fce0000000008 */
.L_x_100:
[----:B------:R-:W-:Y:S05]  /*0c80*/  BRA.U !UP1, `(.L_x_98) ;  /* 0x0000000109447547 */ /* 0x000fea000b800000 */
[----:B------:R-:W0:Y:S01]  /*0c90*/  LDCU UR10, c[0x0][0x3ac] ;  /* 0x00007580ff0a77ac */ /* 0x000e220008000800 */
[----:B------:R-:W-:Y:S01]  /*0ca0*/  IADD3 R17, PT, PT, R6, R11, RZ ;  /* 0x0000000b06117210 */ /* 0x000fe20007ffe0ff */
[----:B------:R-:W-:Y:S03]  /*0cb0*/  BSSY.RECONVERGENT B0, `(.L_x_98) ;  /* 0x000000e000007945 */ /* 0x000fe60003800200 */
[----:B0-----:R-:W-:-:S04]  /*0cc0*/  ISETP.GE.AND P1, PT, R17, UR10, PT ;  /* 0x0000000a11007c0c */ /* 0x001fc8000bf26270 */
[----:B------:R-:W-:-:S04]  /*0cd0*/  ISETP.GT.AND P1, PT, R17, -0x1, !P1 ;  /* 0xffffffff1100780c */ /* 0x000fc80004f24270 */
[----:B------:R-:W-:-:S13]  /*0ce0*/  PLOP3.LUT P1, PT, P0, P1, PT, 0x80, 0x8 ;  /* 0x000000000008781c */ /* 0x000fda0000723070 */
[----:B------:R-:W-:Y:S05]  /*0cf0*/  @!P1 BRA `(.L_x_101) ;  /* 0x0000000000249947 */ /* 0x000fea0003800000 */
[----:B------:R-:W0:Y:S01]  /*0d00*/  LDC.64 R14, c[0x0][0x380] ;  /* 0x0000e000ff0e7b82 */ /* 0x000e220000000a00 */
[----:B------:R-:W-:Y:S02]  /*0d10*/  IMAD R17, R10, UR10, R17 ;  /* 0x0000000a0a117c24 */ /* 0x000fe4000f8e0211 */
[----:B------:R-:W-:-:S05]  /*0d20*/  IMAD R9, R9, UR7, R11 ;  /* 0x0000000709097c24 */ /* 0x000fca000f8e020b */
[----:B------:R-:W1:Y:S01]  /*0d30*/  LDC.64 R12, c[0x0][0x388] ;  /* 0x0000e200ff0c7b82 */ /* 0x000e620000000a00 */
[----:B0-----:R-:W-:-:S06]  /*0d40*/  IMAD.WIDE R14, R17, 0x4, R14 ;  /* 0x00000004110e7825 */ /* 0x001fcc00078e020e */
[----:B------:R-:W2:Y:S01]  /*0d50*/  LDG.E R15, desc[UR12][R14.64] ;  /* 0x0000000c0e0f7981 */ /* 0x000ea2000c1e1900 */
[----:B-1----:R-:W-:-:S06]  /*0d60*/  IMAD.WIDE R12, R9, 0x4, R12 ;  /* 0x00000004090c7825 */ /* 0x002fcc00078e020c */
[----:B------:R-:W2:Y:S02]  /*0d70*/  LDG.E R12, desc[UR12][R12.64] ;  /* 0x0000000c0c0c7981 */ /* 0x000ea4000c1e1900 */
[----:B--2---:R-:W-:-:S07]  /*0d80*/  FFMA R8, R15, R12, R8 ;  /* 0x0000000c0f087223 */ /* 0x004fce0000000008 */
.L_x_101:
[----:B------:R-:W-:Y:S05]  /*0d90*/  BSYNC.RECONVERGENT B0 ;  /* 0x0000000000007941 */ /* 0x000fea0003800200 */
.L_x_98:
[----:B------:R-:W-:Y:S05]  /*0da0*/  @P6 BRA `(.L_x_102) ;  /* 0xfffffff4005c6947 */ /* 0x000fea000383ffff */
[----:B------:R-:W-:Y:S05]  /*0db0*/  @P5 BRA `(.L_x_103) ;  /* 0xfffffff400305947 */ /* 0x000fea000383ffff */
[----:B------:R-:W0:Y:S01]  /*0dc0*/  LDC.64 R10, c[0x0][0x390] ;  /* 0x0000e400ff0a7b82 */ /* 0x000e220000000a00 */
[----:B------:R-:W1:Y:S01]  /*0dd0*/  LDCU UR5, c[0x0][0x3b0] ;  /* 0x00007600ff0577ac */ /* 0x000e620008000800 */
[----:B------:R-:W2:Y:S06]  /*0de0*/  LDCU.64 UR10, c[0x0][0x3a8] ;  /* 0x00007500ff0a77ac */ /* 0x000eac0008000a00 */
[----:B------:R-:W3:Y:S01]  /*0df0*/  LDC.64 R12, c[0x0][0x398] ;  /* 0x0000e600ff0c7b82 */ /* 0x000ee20000000a00 */
[----:B0-----:R-:W-:-:S06]  /*0e00*/  IMAD.WIDE.U32 R10, R5, 0x4, R10 ;  /* 0x00000004050a7825 */ /* 0x001fcc00078e000a */
[----:B------:R-:W4:Y:S01]  /*0e10*/  LDG.E R11, desc[UR12][R10.64] ;  /* 0x0000000c0a0b7981 */ /* 0x000f22000c1e1900 */
[----:B-1----:R-:W-:Y:S01]  /*0e20*/  IMAD R7, R2, UR5, R5 ;  /* 0x0000000502077c24 */ /* 0x002fe2000f8e0205 */
[----:B------:R-:W-:-:S03]  /*0e30*/  IADD3 R5, PT, PT, R5, 0x1, RZ ;  /* 0x0000000105057810 */ /* 0x000fc60007ffe0ff */
[----:B--2---:R-:W-:Y:S01]  /*0e40*/  IMAD R4, R7, UR10, R0 ;  /* 0x0000000a07047c24 */ /* 0x004fe2000f8e0200 */
[----:B------:R-:W-:-:S03]  /*0e50*/  ISETP.NE.AND P0, PT, R5, UR5, PT ;  /* 0x0000000505007c0c */ /* 0x000fc6000bf05270 */
[----:B------:R-:W-:-:S04]  /*0e60*/  IMAD R9, R4, UR11, R3 ;  /* 0x0000000b04097c24 */ /* 0x000fc8000f8e0203 */
[----:B---3--:R-:W-:-:S04]  /*0e70*/  IMAD.WIDE R12, R9, 0x4, R12 ;  /* 0x00000004090c7825 */ /* 0x008fc800078e020c */
[----:B----4-:R-:W-:-:S05]  /*0e80*/  FADD R7, R8, R11 ;  /* 0x0000000b08077221 */ /* 0x010fca0000000000 */
[----:B------:R0:W-:Y:S01]  /*0e90*/  STG.E desc[UR12][R12.64], R7 ;  /* 0x000000070c007986 */ /* 0x0001e2000c10190c */
[----:B------:R-:W-:Y:S05]  /*0ea0*/  @!P0 EXIT ;  /* 0x000000000000894d */ /* 0x000fea0003800000 */
[----:B------:R-:W-:Y:S05]  /*0eb0*/  BRA `(.L_x_104) ;  /* 0xfffffff000ec7947 */ /* 0x000fea000383ffff */
.L_x_95:
[C---:B------:R-:W-:Y:S02]  /*0ec0*/  ISETP.GE.U32.AND P0, PT, R5.reuse, 0x8, PT ;  /* 0x000000080500780c */ /* 0x040fe40003f06070 */
[----:B------:R-:W-:Y:S02]  /*0ed0*/  LOP3.LUT R12, R5, 0x7, RZ, 0xc0, !PT ;  /* 0x00000007050c7812 */ /* 0x000fe400078ec0ff */
[----:B------:R-:W-:Y:S02]  /*0ee0*/  MOV R4, RZ ;  /* 0x000000ff00047202 */ /* 0x000fe40000000f00 */
[----:B------:R-:W-:-:S07]  /*0ef0*/  ISETP.NE.AND P1, PT, R12, RZ, PT ;  /* 0x000000ff0c00720c */ /* 0x000fce0003f25270 */
[----:B------:R-:W-:Y:S06]  /*0f00*/  @!P0 BRA `(.L_x_105) ;  /* 0x0000000000e48947 */ /* 0x000fec0003800000 */
[----:B------:R-:W0:Y:S01]  /*0f10*/  LDC.64 R6, c[0x0][0x390] ;  /* 0x0000e400ff067b82 */ /* 0x000e220000000a00 */
[----:B------:R-:W-:Y:S01]  /*0f20*/  HFMA2 R13, -RZ, RZ, 0, 0 ;  /* 0x00000000ff0d7431 */ /* 0x000fe200000001ff */
[----:B------:R-:W-:-:S06]  /*0f30*/  LOP3.LUT R4, R5, 0x7ffffff8, RZ, 0xc0, !PT ;  /* 0x7ffffff805047812 */ /* 0x000fcc00078ec0ff */
[----:B------:R-:W1:Y:S02]  /*0f40*/  LDC.64 R8, c[0x0][0x398] ;  /* 0x0000e600ff087b82 */ /* 0x000e640000000a00 */
.L_x_106:
[----:B0-----:R-:W-:-:S05]  /*0f50*/  IMAD.WIDE.U32 R10, R13, 0x4, R6 ;  /* 0x000000040d0a7825 */ /* 0x001fca00078e0006 */
[----:B--2---:R-:W2:Y:S01]  /*0f60*/  LDG.E R14, desc[UR12][R10.64] ;  /* 0x0000000c0a0e7981 */ /* 0x004ea2000c1e1900 */
[----:B------:R-:W-:-:S04]  /*0f70*/  IMAD R15, R2, R5, R13 ;  /* 0x00000005020f7224 */ /* 0x000fc800078e020d */
[----:B------:R-:W-:-:S04]  /*0f80*/  IMAD R16, R15, UR8, R0 ;  /* 0x000000080f107c24 */ /* 0x000fc8000f8e0200 */
[----:B------:R-:W-:Y:S02]  /*0f90*/  IMAD R15, R16, UR9, R3 ;  /* 0x00000009100f7c24 */ /* 0x000fe4000f8e0203 */
[----:B--2---:R-:W-:Y:S02]  /*0fa0*/  FADD R21, RZ, R14 ;  /* 0x0000000eff157221 */ /* 0x004fe40000000000 */
[----:B-1----:R-:W-:-:S05]  /*0fb0*/  IMAD.WIDE R14, R15, 0x4, R8 ;  /* 0x000000040f0e7825 */ /* 0x002fca00078e0208 */
[----:B------:R0:W-:Y:S04]  /*0fc0*/  STG.E desc[UR12][R14.64], R21 ;  /* 0x000000150e007986 */ /* 0x0001e8000c10190c */
[----:B------:R-:W2:Y:S01]  /*0fd0*/  LDG.E R18, desc[UR12][R10.64+0x4] ;  /* 0x0000040c0a127981 */ /* 0x000ea2000c1e1900 */
[----:B------:R-:W-:-:S05]  /*0fe0*/  IADD3 R20, PT, PT, R16, UR8, RZ ;  /* 0x0000000810147c10 */ /* 0x000fca000fffe0ff */
[----:B------:R-:W-:-:S04]  /*0ff0*/  IMAD R17, R20, UR9, R3 ;  /* 0x0000000914117c24 */ /* 0x000fc8000f8e0203 */
[----:B------:R-:W-:-:S04]  /*1000*/  IMAD.WIDE R16, R17, 0x4, R8 ;  /* 0x0000000411107825 */ /* 0x000fc800078e0208 */
[----:B--2---:R-:W-:-:S05]  /*1010*/  FADD R23, RZ, R18 ;  /* 0x00000012ff177221 */ /* 0x004fca0000000000 */
[----:B------:R1:W-:Y:S04]  /*1020*/  STG.E desc[UR12][R16.64], R23 ;  /* 0x0000001710007986 */ /* 0x0003e8000c10190c */
[----:B------:R-:W0:Y:S01]  /*1030*/  LDG.E R22, desc[UR12][R10.64+0x8] ;  /* 0x0000080c0a167981 */ /* 0x000e22000c1e1900 */
[----:B------:R-:W-:-:S05]  /*1040*/  IADD3 R20, PT, PT, R20, UR8, RZ ;  /* 0x0000000814147c10 */ /* 0x000fca000fffe0ff */
[----:B------:R-:W-:-:S04]  /*1050*/  IMAD R19, R20, UR9, R3 ;  /* 0x0000000914137c24 */ /* 0x000fc8000f8e0203 */
[----:B------:R-:W-:-:S04]  /*1060*/  IMAD.WIDE R18, R19, 0x4, R8 ;  /* 0x0000000413127825 */ /* 0x000fc800078e0208 */
[----:B0-----:R-:W-:-:S05]  /*1070*/  FADD R21, RZ, R22 ;  /* 0x00000016ff157221 */ /* 0x001fca0000000000 */
[----:B------:R0:W-:Y:S04]  /*1080*/  STG.E desc[UR12][R18.64], R21 ;  /* 0x0000001512007986 */ /* 0x0001e8000c10190c */
[----:B------:R-:W1:Y:S01]  /*1090*/  LDG.E R22, desc[UR12][R10.64+0xc] ;  /* 0x00000c0c0a167981 */ /* 0x000e62000c1e1900 */
[----:B------:R-:W-:-:S05]  /*10a0*/  IADD3 R20, PT, PT, R20, UR8, RZ ;  /* 0x0000000814147c10 */ /* 0x000fca000fffe0ff */
[----:B------:R-:W-:-:S04]  /*10b0*/  IMAD R15, R20, UR9, R3 ;  /* 0x00000009140f7c24 */ /* 0x000fc8000f8e0203 */
[----:B------:R-:W-:-:S04]  /*10c0*/  IMAD.WIDE R14, R15, 0x4, R8 ;  /* 0x000000040f0e7825 */ /* 0x000fc800078e0208 */
[----:B-1----:R-:W-:-:S05]  /*10d0*/  FADD R23, RZ, R22 ;  /* 0x00000016ff177221 */ /* 0x002fca0000000000 */
        /* <DEDUP_REMOVED lines=20> */
[----:B------:R-:W-:Y:S02]  /*1220*/  IADD3 R20, PT, PT, R20, UR8, RZ ;  /* 0x0000000814147c10 */ /* 0x000fe4000fffe0ff */
[----:B------:R-:W-:-:S03]  /*1230*/  IADD3 R13, PT, PT, R13, 0x8, RZ ;  /* 0x000000080d0d7810 */ /* 0x000fc60007ffe0ff */
[----:B------:R-:W-:Y:S01]  /*1240*/  IMAD R17, R20, UR9, R3 ;  /* 0x0000000914117c24 */ /* 0x000fe2000f8e0203 */
[----:B------:R-:W-:-:S03]  /*1250*/  ISETP.NE.AND P0, PT, R13, R4, PT ;  /* 0x000000040d00720c */ /* 0x000fc60003f05270 */
[----:B------:R-:W-:-:S04]  /*1260*/  IMAD.WIDE R16, R17, 0x4, R8 ;  /* 0x0000000411107825 */ /* 0x000fc800078e0208 */
[----:B-1----:R-:W-:-:S05]  /*1270*/  FADD R19, RZ, R22 ;  /* 0x00000016ff137221 */ /* 0x002fca0000000000 */
[----:B------:R2:W-:Y:S01]  /*1280*/  STG.E desc[UR12][R16.64], R19 ;  /* 0x0000001310007986 */ /* 0x0005e2000c10190c */
[----:B------:R-:W-:Y:S05]  /*1290*/  @P0 BRA `(.L_x_106) ;  /* 0xfffffffc002c0947 */ /* 0x000fea000383ffff */
.L_x_105:
[----:B------:R-:W-:Y:S05]  /*12a0*/  @!P1 EXIT ;  /* 0x000000000000994d */ /* 0x000fea0003800000 */
[----:B------:R-:W-:Y:S02]  /*12b0*/  ISETP.GE.U32.AND P0, PT, R12, 0x4, PT ;  /* 0x000000040c00780c */ /* 0x000fe40003f06070 */
[----:B------:R-:W-:-:S04]  /*12c0*/  LOP3.LUT R18, R5, 0x3, RZ, 0xc0, !PT ;  /* 0x0000000305127812 */ /* 0x000fc800078ec0ff */
[----:B------:R-:W-:-:S07]  /*12d0*/  ISETP.NE.AND P1, PT, R18, RZ, PT ;  /* 0x000000ff1200720c */ /* 0x000fce0003f25270 */
[----:B------:R-:W-:Y:S06]  /*12e0*/  @!P0 BRA `(.L_x_107) ;  /* 0x0000000000748947 */ /* 0x000fec0003800000 */
[----:B------:R-:W0:Y:S08]  /*12f0*/  LDC.64 R8, c[0x0][0x390] ;  /* 0x0000e400ff087b82 */ /* 0x000e300000000a00 */
[----:B------:R-:W1:Y:S01]  /*1300*/  LDC.64 R6, c[0x0][0x398] ;  /* 0x0000e600ff067b82 */ /* 0x000e620000000a00 */
[----:B0-----:R-:W-:-:S05]  /*1310*/  IMAD.WIDE.U32 R8, R4, 0x4, R8 ;  /* 0x0000000404087825 */ /* 0x001fca00078e0008 */
[----:B------:R-:W2:Y:S01]  /*1320*/  LDG.E R10, desc[UR12][R8.64] ;  /* 0x0000000c080a7981 */ /* 0x000ea2000c1e1900 */
        /* <DEDUP_REMOVED lines=21> */
[----:B------:R-:W-:-:S04]  /*1480*/  IMAD R17, R16, UR9, R3 ;  /* 0x0000000910117c24 */ /* 0x000fc8000f8e0203 */
[----:B------:R-:W-:-:S04]  /*1490*/  IMAD.WIDE R6, R17, 0x4, R6 ;  /* 0x0000000411067825 */ /* 0x000fc800078e0206 */
[----:B-1----:R-:W-:-:S05]  /*14a0*/  FADD R13, RZ, R10 ;  /* 0x0000000aff0d7221 */ /* 0x002fca0000000000 */
[----:B------:R0:W-:Y:S02]  /*14b0*/  STG.E desc[UR12][R6.64], R13 ;  /* 0x0000000d06007986 */ /* 0x0001e4000c10190c */
.L_x_107:
[----:B------:R-:W-:Y:S05]  /*14c0*/  @!P1 EXIT ;  /* 0x000000000000994d */ /* 0x000fea0003800000 */
[----:B------:R-:W-:Y:S02]  /*14d0*/  ISETP.NE.AND P0, PT, R18, 0x1, PT ;  /* 0x000000011200780c */ /* 0x000fe40003f05270 */
[----:B0-----:R-:W-:-:S04]  /*14e0*/  LOP3.LUT R6, R5, 0x1, RZ, 0xc0, !PT ;  /* 0x0000000105067812 */ /* 0x001fc800078ec0ff */
[----:B------:R-:W-:-:S07]  /*14f0*/  ISETP.NE.U32.AND P1, PT, R6, 0x1, PT ;  /* 0x000000010600780c */ /* 0x000fce0003f25070 */
[----:B------:R-:W-:Y:S06]  /*1500*/  @!P0 BRA `(.L_x_108) ;  /* 0x0000000000448947 */ /* 0x000fec0003800000 */
[----:B------:R-:W0:Y:S02]  /*1510*/  LDC.64 R6, c[0x0][0x390] ;  /* 0x0000e400ff067b82 */ /* 0x000e240000000a00 */
[----:B0-----:R-:W-:-:S06]  /*1520*/  IMAD.WIDE.U32 R8, R4, 0x4, R6 ;  /* 0x0000000404087825 */ /* 0x001fcc00078e0006 */
[----:B------:R-:W0:Y:S01]  /*1530*/  LDC.64 R6, c[0x0][0x398] ;  /* 0x0000e600ff067b82 */ /* 0x000e220000000a00 */
[----:B------:R-:W3:Y:S01]  /*1540*/  LDG.E R10, desc[UR12][R8.64] ;  /* 0x0000000c080a7981 */ /* 0x000ee2000c1e1900 */
[----:B------:R-:W-:-:S04]  /*1550*/  IMAD R11, R2, R5, R4 ;  /* 0x00000005020b7224 */ /* 0x000fc800078e0204 */
[----:B--2---:R-:W-:-:S04]  /*1560*/  IMAD R14, R11, UR8, R0 ;  /* 0x000000080b0e7c24 */ /* 0x004fc8000f8e0200 */
[----:B------:R-:W-:Y:S02]  /*1570*/  IMAD R11, R14, UR9, R3 ;  /* 0x000000090e0b7c24 */ /* 0x000fe4000f8e0203 */
[----:B---3--:R-:W-:Y:S02]  /*1580*/  FADD R13, RZ, R10 ;  /* 0x0000000aff0d7221 */ /* 0x008fe40000000000 */
[----:B0-----:R-:W-:-:S05]  /*1590*/  IMAD.WIDE R10, R11, 0x4, R6 ;  /* 0x000000040b0a7825 */ /* 0x001fca00078e0206 */
[----:B------:R0:W-:Y:S04]  /*15a0*/  STG.E desc[UR12][R10.64], R13 ;  /* 0x0000000d0a007986 */ /* 0x0001e8000c10190c */
[----:B------:R-:W2:Y:S01]  /*15b0*/  LDG.E R12, desc[UR12][R8.64+0x4] ;  /* 0x0000040c080c7981 */ /* 0x000ea2000c1e1900 */
[----:B------:R-:W-:Y:S02]  /*15c0*/  IADD3 R14, PT, PT, R14, UR8, RZ ;  /* 0x000000080e0e7c10 */ /* 0x000fe4000fffe0ff */
[----:B------:R-:W-:-:S03]  /*15d0*/  IADD3 R4, PT, PT, R4, 0x2, RZ ;  /* 0x0000000204047810 */ /* 0x000fc60007ffe0ff */
[----:B------:R-:W-:-:S04]  /*15e0*/  IMAD R15, R14, UR9, R3 ;  /* 0x000000090e0f7c24 */ /* 0x000fc8000f8e0203 */
[----:B------:R-:W-:-:S04]  /*15f0*/  IMAD.WIDE R6, R15, 0x4, R6 ;  /* 0x000000040f067825 */ /* 0x000fc800078e0206 */
[----:B--2---:R-:W-:-:S05]  /*1600*/  FADD R15, RZ, R12 ;  /* 0x0000000cff0f7221 */ /* 0x004fca0000000000 */
[----:B------:R0:W-:Y:S02]  /*1610*/  STG.E desc[UR12][R6.64], R15 ;  /* 0x0000000f06007986 */ /* 0x0001e4000c10190c */
.L_x_108:
[----:B------:R-:W-:Y:S05]  /*1620*/  @P1 EXIT ;  /* 0x000000000000194d */ /* 0x000fea0003800000 */
[----:B0-----:R-:W0:Y:S08]  /*1630*/  LDC.64 R6, c[0x0][0x390] ;  /* 0x0000e400ff067b82 */ /* 0x001e300000000a00 */
[----:B------:R-:W1:Y:S01]  /*1640*/  LDC.64 R8, c[0x0][0x398] ;  /* 0x0000e600ff087b82 */ /* 0x000e620000000a00 */
[----:B0-----:R-:W-:-:S06]  /*1650*/  IMAD.WIDE.U32 R6, R4, 0x4, R6 ;  /* 0x0000000404067825 */ /* 0x001fcc00078e0006 */
[----:B------:R-:W3:Y:S01]  /*1660*/  LDG.E R6, desc[UR12][R6.64] ;  /* 0x0000000c06067981 */ /* 0x000ee2000c1e1900 */
[----:B------:R-:W-:-:S04]  /*1670*/  IMAD R5, R2, R5, R4 ;  /* 0x0000000502057224 */ /* 0x000fc800078e0204 */
[----:B------:R-:W-:-:S04]  /*1680*/  IMAD R0, R5, UR8, R0 ;  /* 0x0000000805007c24 */ /* 0x000fc8000f8e0200 */
[----:B------:R-:W-:-:S04]  /*1690*/  IMAD R3, R0, UR9, R3 ;  /* 0x0000000900037c24 */ /* 0x000fc8000f8e0203 */
[----:B-1----:R-:W-:-:S04]  /*16a0*/  IMAD.WIDE R2, R3, 0x4, R8 ;  /* 0x0000000403027825 */ /* 0x002fc800078e0208 */
[----:B---3--:R-:W-:-:S05]  /*16b0*/  FADD R5, RZ, R6 ;  /* 0x00000006ff057221 */ /* 0x008fca0000000000 */
[----:B------:R-:W-:Y:S01]  /*16c0*/  STG.E desc[UR12][R2.64], R5 ;  /* 0x0000000502007986 */ /* 0x000fe2000c10190c */
[----:B------:R-:W-:Y:S05]  /*16d0*/  EXIT ;  /* 0x000000000000794d */ /* 0x000fea0003800000 */
.L_x_94:
        /* <DEDUP_REMOVED lines=9> */
.L_x_110:
        /* <DEDUP_REMOVED lines=53> */
.L_x_109:
        /* <DEDUP_REMOVED lines=34> */
.L_x_111:
        /* <DEDUP_REMOVED lines=22> */
.L_x_112:
        /* <DEDUP_REMOVED lines=12> */
.L_x_93:
        /* <DEDUP_REMOVED lines=9> */
.L_x_114:
        /* <DEDUP_REMOVED lines=53> */
.L_x_113:
        /* <DEDUP_REMOVED lines=34> */
.L_x_115:
        /* <DEDUP_REMOVED lines=22> */
.L_x_116:
        /* <DEDUP_REMOVED lines=12> */
.L_x_117:
        /* <DEDUP_REMOVED lines=14> */
.L_x_122:


//--------------------- .nv.shared.reserved.0     --------------------------
	.section	.nv.shared.reserved.0,"aw",@nobits
	.weak		__nv_reservedSMEM_offset_0_alias
	.size		__nv_reservedSMEM_offset_0_alias, 0, 64
	.other		__nv_reservedSMEM_offset_0_alias,@"STO_CUDA_RESERVED_SHARED STV_DEFAULT"
__nv_reservedSMEM_offset_0_alias:
	.zero		0
	.zero		64


//--------------------- .nv.constant0._Z11relu_kernelPfi --------------------------
	.section	.nv.constant0._Z11relu_kernelPfi,"a",@progbits
	.sectionflags	@""
	.align	4
.nv.constant0._Z11relu_kernelPfi:
	.zero		908


//--------------------- .nv.constant0._Z22batch_norm_int8_kernelPKaPfPKfS3_S3_S3_iiiif --------------------------
	.section	.nv.constant0._Z22batch_norm_int8_kernelPKaPfPKfS3_S3_S3_iiiif,"a",@progbits
	.sectionflags	@""
	.align	4
.nv.constant0._Z22batch_norm_int8_kernelPKaPfPKfS3_S3_S3_iiiif:
	.zero		964


//--------------------- .nv.constant0._Z17coord_conv_kernelPKfS0_S0_Pfiiiiiiii --------------------------
	.section	.nv.constant0._Z17coord_conv_kernelPKfS0_S0_Pfiiiiiiii,"a",@progbits
	.sectionflags	@""
	.align	4
.nv.constant0._Z17coord_conv_kernelPKfS0_S0_Pfiiiiiiii:
	.zero		960


//--------------------- SYMBOLS --------------------------

	.type		.nv.reservedSmem.offset0,@object
	.size		.nv.reservedSmem.offset0,0x4
